def matmul_kernel(
    a_ptr,
    b_ptr,
    c_ptr,
    M,
    N,
    K,
    stride_am,
    stride_ak,
    stride_bk,
    stride_bn,
    stride_cm,
    stride_cn,
    BLOCK_M: tl.constexpr,
    BLOCK_N: tl.constexpr,
    BLOCK_K: tl.constexpr,
    GROUP_M: tl.constexpr,
):
    pid = tl.program_id(axis=0)
    num_pid_m = tl.cdiv(M, BLOCK_M)
    num_pid_n = tl.cdiv(N, BLOCK_N)
    num_pid_in_group = GROUP_M * num_pid_n
    group_id = pid // num_pid_in_group
    first_pid_m = group_id * GROUP_M
    group_size_m = min(num_pid_m - first_pid_m, GROUP_M)
    pid_m = first_pid_m + ((pid % num_pid_in_group) % group_size_m)
    pid_n = (pid % num_pid_in_group) // group_size_m

    offs_am = (pid_m * BLOCK_M + tl.arange(0, BLOCK_M)) % M
    offs_bn = (pid_n * BLOCK_N + tl.arange(0, BLOCK_N)) % N
    offs_k = tl.arange(0, BLOCK_K)
    a_ptrs = a_ptr + offs_am[:, None] * stride_am + offs_k[None, :] * stride_ak
    b_ptrs = b_ptr + offs_k[:, None] * stride_bk + offs_bn[None, :] * stride_bn

    acc = tl.zeros((BLOCK_M, BLOCK_N), dtype=tl.float32)
    for kk in range(0, tl.cdiv(K, BLOCK_K)):
        a = tl.load(a_ptrs, mask=offs_k[None, :] < K - kk * BLOCK_K, other=0.0)
        b = tl.load(b_ptrs, mask=offs_k[:, None] < K - kk * BLOCK_K, other=0.0)
        acc = tl.dot(a, b, acc)
        a_ptrs += BLOCK_K * stride_ak
        b_ptrs += BLOCK_K * stride_bk

    c = acc.to(c_ptr.dtype.element_ty)
    offs_cm = pid_m * BLOCK_M + tl.arange(0, BLOCK_M)
    offs_cn = pid_n * BLOCK_N + tl.arange(0, BLOCK_N)
    c_ptrs = c_ptr + offs_cm[:, None] * stride_cm + offs_cn[None, :] * stride_cn
    mask = (offs_cm[:, None] < M) & (offs_cn[None, :] < N)
    tl.store(c_ptrs, c, mask=mask)

# config = {"BLOCK_K": 16, "BLOCK_M": 64, "BLOCK_N": 16, "GROUP_M": 8, "arch": "sm_100", "dtype": "fp16", "num_ctas": 1, "num_stages": 3, "num_warps": 4}
# arch = sm_100


// ===== COMPILED SASS (sm_100a) =====

	.target	sm_100a

	.elftype	@"ET_EXEC"


//--------------------- .note.nv.tkinfo           --------------------------
	.section	.note.nv.tkinfo,"",@"SHT_NOTE"
	.sectionflags	@"SHF_NOTE_NV_TKINFO"
	.tkinfo
        /*0018*/ 	.word	0x00000081
        /*0030*/ 	.string	""
        /*0030*/ 	.string	"ptxas-blackwell"
        /*0030*/ 	.string	"Cuda compilation tools, release 12.9, V12.9.86"
        /*0030*/ 	.string	"Build cuda_12.9.r12.9/compiler.36037853_0"
        /*0030*/ 	.string	"-v  -suppress-debug-info  -lineinfo  -arch sm_100a "



//--------------------- .note.nv.cuver            --------------------------
	.section	.note.nv.cuver,"",@"SHT_NOTE"
	.sectionflags	@"SHF_NOTE_NV_CUVER"
        /*0018*/ 	.short	0x0001
        /*001a*/ 	.short	0x0064
        /*001c*/ 	.short	0x0001
        /*001e*/ 	.short	0x0000
        /*0020*/ 	.short	0x0001
        /*0022*/ 	.short	0x0000


//--------------------- .nv.info                  --------------------------
	.section	.nv.info,"",@"SHT_CUDA_INFO"
	.align	4


	//----- nvinfo : EIATTR_REGCOUNT
	.align		4
        /*0000*/ 	.byte	0x04, 0x2f
        /*0002*/ 	.short	(.L_4 - .L_3)
	.align		4
.L_3:
        /*0004*/ 	.word	index@(matmul_kernel)
        /*0008*/ 	.word	0x00000036


	//----- nvinfo : EIATTR_FRAME_SIZE
	.align		4
.L_4:
        /*000c*/ 	.byte	0x04, 0x11
        /*000e*/ 	.short	(.L_6 - .L_5)
	.align		4
.L_5:
        /*0010*/ 	.word	index@($__internal_2_$__cuda_sm10x_tcgen05_guardrail_trap_unallocated_columns_being_dealloced)
        /*0014*/ 	.word	0x00000000


	//----- nvinfo : EIATTR_FRAME_SIZE
	.align		4
.L_6:
        /*0018*/ 	.byte	0x04, 0x11
        /*001a*/ 	.short	(.L_8 - .L_7)
	.align		4
.L_7:
        /*001c*/ 	.word	index@($__internal_1_$__cuda_sm10x_tcgen05_guardrail_trap_phase_invalid_during_alloc)
        /*0020*/ 	.word	0x00000000


	//----- nvinfo : EIATTR_FRAME_SIZE
	.align		4
.L_8:
        /*0024*/ 	.byte	0x04, 0x11
        /*0026*/ 	.short	(.L_10 - .L_9)
	.align		4
.L_9:
        /*0028*/ 	.word	index@($__internal_0_$__cuda_sm10x_tcgen05_guardrail_trap_col_being_dealloced_not_returned_by_alloc)
        /*002c*/ 	.word	0x00000000


	//----- nvinfo : EIATTR_FRAME_SIZE
	.align		4
.L_10:
        /*0030*/ 	.byte	0x04, 0x11
        /*0032*/ 	.short	(.L_12 - .L_11)
	.align		4
.L_11:
        /*0034*/ 	.word	index@(matmul_kernel)
        /*0038*/ 	.word	0x00000000


	//----- nvinfo : EIATTR_MIN_STACK_SIZE
	.align		4
.L_12:
        /*003c*/ 	.byte	0x04, 0x12
        /*003e*/ 	.short	(.L_14 - .L_13)
	.align		4
.L_13:
        /*0040*/ 	.word	index@(matmul_kernel)
        /*0044*/ 	.word	0x00000000
.L_14:


//--------------------- .nv.info.matmul_kernel    --------------------------
	.section	.nv.info.matmul_kernel,"",@"SHT_CUDA_INFO"
	.sectionflags	@""
	.align	4


	//----- nvinfo : EIATTR_CUDA_API_VERSION
	.align		4
        /*0000*/ 	.byte	0x04, 0x37
        /*0002*/ 	.short	(.L_16 - .L_15)
.L_15:
        /*0004*/ 	.word	0x00000081


	//----- nvinfo : EIATTR_KPARAM_INFO
	.align		4
.L_16:
        /*0008*/ 	.byte	0x04, 0x17
        /*000a*/ 	.short	(.L_18 - .L_17)
.L_17:
        /*000c*/ 	.word	0x00000000
        /*0010*/ 	.short	0x000d
        /*0012*/ 	.short	0x0048
        /*0014*/ 	.byte	0x00, 0xf4, 0x21, 0x00


	//----- nvinfo : EIATTR_KPARAM_INFO
	.align		4
.L_18:
        /*0018*/ 	.byte	0x04, 0x17
        /*001a*/ 	.short	(.L_20 - .L_19)
.L_19:
        /*001c*/ 	.word	0x00000000
        /*0020*/ 	.short	0x000c
        /*0022*/ 	.short	0x0040
        /*0024*/ 	.byte	0x00, 0xf4, 0x21, 0x00


	//----- nvinfo : EIATTR_KPARAM_INFO
	.align		4
.L_20:
        /*0028*/ 	.byte	0x04, 0x17
        /*002a*/ 	.short	(.L_22 - .L_21)
.L_21:
        /*002c*/ 	.word	0x00000000
        /*0030*/ 	.short	0x000b
        /*0032*/ 	.short	0x0038
        /*0034*/ 	.byte	0x00, 0xf0, 0x11, 0x00


	//----- nvinfo : EIATTR_KPARAM_INFO
	.align		4
.L_22:
        /*0038*/ 	.byte	0x04, 0x17
        /*003a*/ 	.short	(.L_24 - .L_23)
.L_23:
        /*003c*/ 	.word	0x00000000
        /*0040*/ 	.short	0x000a
        /*0042*/ 	.short	0x0034
        /*0044*/ 	.byte	0x00, 0xf0, 0x11, 0x00


	//----- nvinfo : EIATTR_KPARAM_INFO
	.align		4
.L_24:
        /*0048*/ 	.byte	0x04, 0x17
        /*004a*/ 	.short	(.L_26 - .L_25)
.L_25:
        /*004c*/ 	.word	0x00000000
        /*0050*/ 	.short	0x0009
        /*0052*/ 	.short	0x0030
        /*0054*/ 	.byte	0x00, 0xf0, 0x11, 0x00


	//----- nvinfo : EIATTR_KPARAM_INFO
	.align		4
.L_26:
        /*0058*/ 	.byte	0x04, 0x17
        /*005a*/ 	.short	(.L_28 - .L_27)
.L_27:
        /*005c*/ 	.word	0x00000000
        /*0060*/ 	.short	0x0008
        /*0062*/ 	.short	0x002c
        /*0064*/ 	.byte	0x00, 0xf0, 0x11, 0x00


	//----- nvinfo : EIATTR_KPARAM_INFO
	.align		4
.L_28:
        /*0068*/ 	.byte	0x04, 0x17
        /*006a*/ 	.short	(.L_30 - .L_29)
.L_29:
        /*006c*/ 	.word	0x00000000
        /*0070*/ 	.short	0x0007
        /*0072*/ 	.short	0x0028
        /*0074*/ 	.byte	0x00, 0xf0, 0x11, 0x00


	//----- nvinfo : EIATTR_KPARAM_INFO
	.align		4
.L_30:
        /*0078*/ 	.byte	0x04, 0x17
        /*007a*/ 	.short	(.L_32 - .L_31)
.L_31:
        /*007c*/ 	.word	0x00000000
        /*0080*/ 	.short	0x0006
        /*0082*/ 	.short	0x0024
        /*0084*/ 	.byte	0x00, 0xf0, 0x11, 0x00


	//----- nvinfo : EIATTR_KPARAM_INFO
	.align		4
.L_32:
        /*0088*/ 	.byte	0x04, 0x17
        /*008a*/ 	.short	(.L_34 - .L_33)
.L_33:
        /*008c*/ 	.word	0x00000000
        /*0090*/ 	.short	0x0005
        /*0092*/ 	.short	0x0020
        /*0094*/ 	.byte	0x00, 0xf0, 0x11, 0x00


	//----- nvinfo : EIATTR_KPARAM_INFO
	.align		4
.L_34:
        /*0098*/ 	.byte	0x04, 0x17
        /*009a*/ 	.short	(.L_36 - .L_35)
.L_35:
        /*009c*/ 	.word	0x00000000
        /*00a0*/ 	.short	0x0004
        /*00a2*/ 	.short	0x001c
        /*00a4*/ 	.byte	0x00, 0xf0, 0x11, 0x00


	//----- nvinfo : EIATTR_KPARAM_INFO
	.align		4
.L_36:
        /*00a8*/ 	.byte	0x04, 0x17
        /*00aa*/ 	.short	(.L_38 - .L_37)
.L_37:
        /*00ac*/ 	.word	0x00000000
        /*00b0*/ 	.short	0x0003
        /*00b2*/ 	.short	0x0018
        /*00b4*/ 	.byte	0x00, 0xf0, 0x11, 0x00


	//----- nvinfo : EIATTR_KPARAM_INFO
	.align		4
.L_38:
        /*00b8*/ 	.byte	0x04, 0x17
        /*00ba*/ 	.short	(.L_40 - .L_39)
.L_39:
        /*00bc*/ 	.word	0x00000000
        /*00c0*/ 	.short	0x0002
        /*00c2*/ 	.short	0x0010
        /*00c4*/ 	.byte	0x00, 0xf4, 0x21, 0x00


	//----- nvinfo : EIATTR_KPARAM_INFO
	.align		4
.L_40:
        /*00c8*/ 	.byte	0x04, 0x17
        /*00ca*/ 	.short	(.L_42 - .L_41)
.L_41:
        /*00cc*/ 	.word	0x00000000
        /*00d0*/ 	.short	0x0001
        /*00d2*/ 	.short	0x0008
        /*00d4*/ 	.byte	0x00, 0xf4, 0x21, 0x00


	//----- nvinfo : EIATTR_KPARAM_INFO
	.align		4
.L_42:
        /*00d8*/ 	.byte	0x04, 0x17
        /*00da*/ 	.short	(.L_44 - .L_43)
.L_43:
        /*00dc*/ 	.word	0x00000000
        /*00e0*/ 	.short	0x0000
        /*00e2*/ 	.short	0x0000
        /*00e4*/ 	.byte	0x00, 0xf4, 0x21, 0x00


	//----- nvinfo : EIATTR_AT_ENTRY_FRAGMENTS
	.align		4
.L_44:
        /*00e8*/ 	.byte	0x04, 0x4f
        /*00ea*/ 	.short	(.L_46 - .L_45)


	//   ....[0]....
.L_45:
        /*00ec*/ 	.word	0x00000004


	//----- nvinfo : EIATTR_RESERVED_SMEM_USED
	.align		4
.L_46:
        /*00f0*/ 	.byte	0x01, 0x41
	.zero		2


	//----- nvinfo : EIATTR_SPARSE_MMA_MASK
	.align		4
        /*00f4*/ 	.byte	0x03, 0x50
        /*00f6*/ 	.short	0x0000


	//----- nvinfo : EIATTR_TCGEN05_1CTA_USED
	.align		4
        /*00f8*/ 	.byte	0x01, 0x51
	.zero		2


	//----- nvinfo : EIATTR_MAXREG_COUNT
	.align		4
        /*00fc*/ 	.byte	0x03, 0x1b
        /*00fe*/ 	.short	0x00ff


	//----- nvinfo : EIATTR_NUM_BARRIERS
	.align		4
        /*0100*/ 	.byte	0x02, 0x4c
        /*0102*/ 	.byte	0x01
	.zero		1


	//----- nvinfo : EIATTR_INT_WARP_WIDE_INSTR_OFFSETS
	.align		4
        /*0104*/ 	.byte	0x04, 0x31
        /*0106*/ 	.short	(.L_48 - .L_47)


	//   ....[0]....
.L_47:
        /*0108*/ 	.word	0x00000e90


	//   ....[1]....
        /*010c*/ 	.word	0x00000ea0


	//   ....[2]....
        /*0110*/ 	.word	0x000014e0


	//   ....[3]....
        /*0114*/ 	.word	0x000028b0


	//   ....[4]....
        /*0118*/ 	.word	0x00002900


	//----- nvinfo : EIATTR_COOP_GROUP_MASK_REGIDS
	.align		4
.L_48:
        /*011c*/ 	.byte	0x04, 0x29
        /*011e*/ 	.short	(.L_50 - .L_49)


	//   ....[0]....
.L_49:
        /*0120*/ 	.word	0xffffffff


	//   ....[1]....
        /*0124*/ 	.word	0xffffffff


	//   ....[2]....
        /*0128*/ 	.word	0xffffffff


	//   ....[3]....
        /*012c*/ 	.word	0xffffffff


	//----- nvinfo : EIATTR_COOP_GROUP_INSTR_OFFSETS
	.align		4
.L_50:
        /*0130*/ 	.byte	0x04, 0x28
        /*0132*/ 	.short	(.L_52 - .L_51)


	//   ....[0]....
.L_51:
        /*0134*/ 	.word	0x00000070


	//   ....[1]....
        /*0138*/ 	.word	0x00000320


	//   ....[2]....
        /*013c*/ 	.word	0x00002750


	//   ....[3]....
        /*0140*/ 	.word	0x000029b0


	//----- nvinfo : EIATTR_VRC_CTA_INIT_COUNT
	.align		4
.L_52:
        /*0144*/ 	.byte	0x02, 0x4a
        /*0146*/ 	.byte	0x80
	.zero		1


	//----- nvinfo : EIATTR_MBARRIER_INSTR_OFFSETS
	.align		4
        /*0148*/ 	.byte	0x04, 0x39
        /*014a*/ 	.short	(.L_54 - .L_53)


	//   ....[0]....
.L_53:
        /*014c*/ 	.word	0x00000ff0
        /*0150*/ 	.word	0x000000ff
        /*0154*/ 	.word	0x00000000
        /*0158*/ 	.short	0x0100
        /*015a*/ 	.byte	0x0e
	.zero		1


	//   ....[1]....
        /*015c*/ 	.word	0x00001520
        /*0160*/ 	.word	0x000000ff
        /*0164*/ 	.word	0x00001408
        /*0168*/ 	.short	0x0100
        /*016a*/ 	.byte	0x08
	.zero		1


	//   ....[2]....
        /*016c*/ 	.word	0x00001b20
        /*0170*/ 	.word	0x000000ff
        /*0174*/ 	.word	0x00000000
        /*0178*/ 	.short	0x010a
        /*017a*/ 	.byte	0x0e
	.zero		1


	//   ....[3]....
        /*017c*/ 	.word	0x00002170
        /*0180*/ 	.word	0x000000ff
        /*0184*/ 	.word	0x00000000
        /*0188*/ 	.short	0x010a
        /*018a*/ 	.byte	0x0e
	.zero		1


	//   ....[4]....
        /*018c*/ 	.word	0x000022c0
        /*0190*/ 	.word	0x000000ff
        /*0194*/ 	.word	0x00001400
        /*0198*/ 	.short	0x0108
        /*019a*/ 	.byte	0x08
	.zero		1


	//   ....[5]....
        /*019c*/ 	.word	0x00002320
        /*01a0*/ 	.word	0x000000ff
        /*01a4*/ 	.word	0x00001408
        /*01a8*/ 	.short	0x0108
        /*01aa*/ 	.byte	0x08
	.zero		1


	//   ....[6]....
        /*01ac*/ 	.word	0x000029d0
        /*01b0*/ 	.word	0x000000ff
        /*01b4*/ 	.word	0x00000000
        /*01b8*/ 	.short	0x010a
        /*01ba*/ 	.byte	0x0e
	.zero		1


	//   ....[7]....
        /*01bc*/ 	.word	0x00002a00
        /*01c0*/ 	.word	0x000000ff
        /*01c4*/ 	.word	0x00000000
        /*01c8*/ 	.short	0x010a
        /*01ca*/ 	.byte	0x0e
	.zero		1


	//----- nvinfo : EIATTR_NUM_MBARRIERS
	.align		4
.L_54:
        /*01cc*/ 	.byte	0x03, 0x38
        /*01ce*/ 	.short	0x0002


	//----- nvinfo : EIATTR_EXIT_INSTR_OFFSETS
	.align		4
        /*01d0*/ 	.byte	0x04, 0x1c
        /*01d2*/ 	.short	(.L_56 - .L_55)


	//   ....[0]....
.L_55:
        /*01d4*/ 	.word	0x000029c0


	//----- nvinfo : EIATTR_REQNTID
	.align		4
.L_56:
        /*01d8*/ 	.byte	0x04, 0x10
        /*01da*/ 	.short	(.L_58 - .L_57)
.L_57:
        /*01dc*/ 	.word	0x00000080
        /*01e0*/ 	.word	0x00000001
        /*01e4*/ 	.word	0x00000001


	//----- nvinfo : EIATTR_CRS_STACK_SIZE
	.align		4
.L_58:
        /*01e8*/ 	.byte	0x04, 0x1e
        /*01ea*/ 	.short	(.L_60 - .L_59)
.L_59:
        /*01ec*/ 	.word	0x00000000


	//----- nvinfo : EIATTR_CBANK_PARAM_SIZE
	.align		4
.L_60:
        /*01f0*/ 	.byte	0x03, 0x19
        /*01f2*/ 	.short	0x0050


	//----- nvinfo : EIATTR_PARAM_CBANK
	.align		4
        /*01f4*/ 	.byte	0x04, 0x0a
        /*01f6*/ 	.short	(.L_62 - .L_61)
	.align		4
.L_61:
        /*01f8*/ 	.word	index@(.nv.constant0.matmul_kernel)
        /*01fc*/ 	.short	0x0380
        /*01fe*/ 	.short	0x0050


	//----- nvinfo : EIATTR_SW_WAR
	.align		4
.L_62:
        /*0200*/ 	.byte	0x04, 0x36
        /*0202*/ 	.short	(.L_64 - .L_63)
.L_63:
        /*0204*/ 	.word	0x00000008
.L_64:


//--------------------- .nv.compat                --------------------------
	.section	.nv.compat,"",@"SHT_CUDA_COMPAT_INFO"
	.align	4
        /*0000*/ 	.byte	0x02, 0x02, 0x02, 0x00, 0x02, 0x05, 0x05, 0x00, 0x02, 0x03, 0x00, 0x00, 0x02, 0x06, 0x01, 0x00


//--------------------- .nv.callgraph             --------------------------
	.section	.nv.callgraph,"",@"SHT_CUDA_CALLGRAPH"
	.align	4
	.sectionentsize	8
	.align		4
        /*0000*/ 	.word	0x00000000
	.align		4
        /*0004*/ 	.word	0xffffffff
	.align		4
        /*0008*/ 	.word	0x00000000
	.align		4
        /*000c*/ 	.word	0xfffffffe
	.align		4
        /*0010*/ 	.word	0x00000000
	.align		4
        /*0014*/ 	.word	0xfffffffd
	.align		4
        /*0018*/ 	.word	0x00000000
	.align		4
        /*001c*/ 	.word	0xfffffffc


//--------------------- .text.matmul_kernel       --------------------------
	.section	.text.matmul_kernel,"ax",@progbits
	.align	128
        .global         matmul_kernel
        .type           matmul_kernel,@function
        .size           matmul_kernel,(.L_x_20 - matmul_kernel)
        .other          matmul_kernel,@"STO_CUDA_ENTRY STV_DEFAULT"
matmul_kernel:
.text.matmul_kernel:
[----:B------:R-:W0:Y:S01]  /*0000*/  LDC R1, c[0x0][0x37c] ;  /* 0x0000df00ff017b82 */ /* 0x000e220000000800 */
[----:B------:R-:W1:Y:S01]  /*0010*/  S2R R0, SR_TID.X ;  /* 0x0000000000007919 */ /* 0x000e620000002100 */
[----:B------:R-:W2:Y:S01]  /*0020*/  LDCU.64 UR20, c[0x0][0x358] ;  /* 0x00006b00ff1477ac */ /* 0x000ea20008000a00 */
[----:B-1----:R-:W-:-:S13]  /*0030*/  ISETP.GE.U32.AND P0, PT, R0, 0x20, PT ;  /* 0x000000200000780c */ /* 0x002fda0003f06070 */
[----:B------:R-:W-:Y:S02]  /*0040*/  VOTEU.ANY UP0, P0 ;  /* 0x0000000000ff7886 */ /* 0x000fe40000000100 */
[----:B0-2---:R-:W-:Y:S05]  /*0050*/  BRA.U UP0, `(.L_x_0) ;  /* 0x0000000100b47547 */ /* 0x005fea000b800000 */
[----:B------:R-:W0:Y:S01]  /*0060*/  S2UR UR6, SR_CgaCtaId ;  /* 0x00000000000679c3 */ /* 0x000e220000008800 */
[----:B------:R-:W-:Y:S01]  /*0070*/  NOP ;  /* 0x0000000000007918 */ /* 0x000fe20000000000 */
[----:B------:R-:W-:Y:S02]  /*0080*/  UMOV UR4, 0x40 ;  /* 0x0000004000047882 */ /* 0x000fe40000000000 */
[----:B0-----:R-:W-:-:S09]  /*0090*/  ULEA UR4, UR6, UR4, 0x18 ;  /* 0x0000000406047291 */ /* 0x001fd2000f8ec0ff */
[----:B------:R-:W0:Y:S01]  /*00a0*/  LDS.U8 R2, [UR4] ;  /* 0x00000004ff027984 */ /* 0x000e220008000000 */
[----:B------:R-:W-:Y:S02]  /*00b0*/  UMOV UR4, 0x400 ;  /* 0x0000040000047882 */ /* 0x000fe40000000000 */
[----:B------:R-:W-:Y:S01]  /*00c0*/  ULEA UR4, UR6, UR4, 0x18 ;  /* 0x0000000406047291 */ /* 0x000fe2000f8ec0ff */
[----:B0-----:R-:W-:-:S13]  /*00d0*/  ISETP.NE.AND P0, PT, R2, RZ, PT ;  /* 0x000000ff0200720c */ /* 0x001fda0003f05270 */
[----:B------:R-:W-:Y:S05]  /*00e0*/  @P0 BRA `(.L_x_1) ;  /* 0x0000000000780947 */ /* 0x000fea0003800000 */
[----:B------:R-:W-:-:S13]  /*00f0*/  ELECT P0, URZ, PT ;  /* 0x0000000000ff782f */ /* 0x000fda0003800000 */
[----:B------:R-:W-:Y:S05]  /*0100*/  @!P0 BRA `(.L_x_2) ;  /* 0x0000000000808947 */ /* 0x000fea0003800000 */
[----:B------:R-:W-:Y:S01]  /*0110*/  UMOV UR5, 0x1 ;  /* 0x0000000100057882 */ /* 0x000fe20000000000 */
[----:B------:R-:W-:-:S04]  /*0120*/  IMAD.MOV.U32 R5, RZ, RZ, 0x1 ;  /* 0x00000001ff057424 */ /* 0x000fc800078e00ff */
[----:B------:R-:W-:Y:S04]  /*0130*/  DEPBAR.LE SB0, 0x36 ;  /* 0x00008d800000791a */ /* 0x000fe80000000000 */
[----:B------:R-:W0:Y:S02]  /*0140*/  UTCATOMSWS.FIND_AND_SET.ALIGN UP1, UR5, UR5 ;  /* 0x00000005000575e3 */ /* 0x000e240008020800 */
[----:B0-----:R-:W-:-:S04]  /*0150*/  PLOP3.LUT P0, PT, PT, PT, UP1, 0x80, 0x8 ;  /* 0x000000000008781c */ /* 0x001fc80003f0f018 */
[----:B------:R-:W-:-:S04]  /*0160*/  SEL R2, RZ, 0xffffffff, !P0 ;  /* 0xffffffffff027807 */ /* 0x000fc80004000000 */
[----:B------:R-:W-:Y:S01]  /*0170*/  ISETP.NE.AND P0, PT, R2, RZ, PT ;  /* 0x000000ff0200720c */ /* 0x000fe20003f05270 */
[----:B------:R-:W-:-:S12]  /*0180*/  IMAD.U32 R2, RZ, RZ, UR5 ;  /* 0x00000005ff027e24 */ /* 0x000fd8000f8e00ff */
[----:B------:R-:W-:Y:S05]  /*0190*/  @P0 BRA `(.L_x_3) ;  /* 0x0000000000240947 */ /* 0x000fea0003800000 */
.L_x_4:
[----:B------:R-:W-:Y:S05]  /*01a0*/  NANOSLEEP 0x64 ;  /* 0x000000640000795d */ /* 0x000fea0003800000 */
[----:B------:R-:W-:-:S05]  /*01b0*/  UMOV UR5, 0x1 ;  /* 0x0000000100057882 */ /* 0x000fca0000000000 */
[----:B------:R-:W-:Y:S04]  /*01c0*/  DEPBAR.LE SB0, 0x36 ;  /* 0x00008d800000791a */ /* 0x000fe80000000000 */
[----:B------:R-:W0:Y:S02]  /*01d0*/  UTCATOMSWS.FIND_AND_SET.ALIGN UP1, UR5, UR5 ;  /* 0x00000005000575e3 */ /* 0x000e240008020800 */
[----:B0-----:R-:W-:-:S04]  /*01e0*/  PLOP3.LUT P0, PT, PT, PT, UP1, 0x80, 0x8 ;  /* 0x000000000008781c */ /* 0x001fc80003f0f018 */
[----:B------:R-:W-:-:S04]  /*01f0*/  SEL R2, RZ, 0xffffffff, !P0 ;  /* 0xffffffffff027807 */ /* 0x000fc80004000000 */
[----:B------:R-:W-:Y:S01]  /*0200*/  ISETP.NE.AND P0, PT, R2, RZ, PT ;  /* 0x000000ff0200720c */ /* 0x000fe20003f05270 */
[----:B------:R-:W-:-:S12]  /*0210*/  IMAD.U32 R2, RZ, RZ, UR5 ;  /* 0x00000005ff027e24 */ /* 0x000fd8000f8e00ff */
[----:B------:R-:W-:Y:S05]  /*0220*/  @!P0 BRA `(.L_x_4) ;  /* 0xfffffffc00dc8947 */ /* 0x000fea000383ffff */
.L_x_3:
[C---:B------:R-:W-:Y:S01]  /*0230*/  VIADD R4, R2.reuse, 0x10 ;  /* 0x0000001002047836 */ /* 0x040fe20000000000 */
[----:B------:R-:W-:Y:S01]  /*0240*/  UMOV UR5, 0x50 ;  /* 0x0000005000057882 */ /* 0x000fe20000000000 */
[C---:B------:R-:W-:Y:S01]  /*0250*/  SHF.L.U32 R3, R5.reuse, R2, RZ ;  /* 0x0000000205037219 */ /* 0x040fe200000006ff */
[----:B------:R-:W-:Y:S01]  /*0260*/  ULEA UR5, UR6, UR5, 0x18 ;  /* 0x0000000506057291 */ /* 0x000fe2000f8ec0ff */
[----:B------:R-:W-:Y:S01]  /*0270*/  IMAD.SHL.U32 R2, R2, 0x20, RZ ;  /* 0x0000002002027824 */ /* 0x000fe200078e00ff */
[----:B------:R-:W-:-:S04]  /*0280*/  SHF.L.U32 R4, R5, R4, RZ ;  /* 0x0000000405047219 */ /* 0x000fc800000006ff */
[----:B------:R-:W-:-:S05]  /*0290*/  LOP3.LUT R3, R4, R3, RZ, 0xfc, !PT ;  /* 0x0000000304037212 */ /* 0x000fca00078efcff */
[----:B------:R0:W-:Y:S04]  /*02a0*/  ATOMS.OR RZ, [UR5], R3 ;  /* 0x00000003ffff798c */ /* 0x0001e8000b000005 */
[----:B------:R0:W-:Y:S01]  /*02b0*/  STS [UR4], R2 ;  /* 0x00000002ff007988 */ /* 0x0001e20008000804 */
[----:B------:R-:W-:Y:S05]  /*02c0*/  BRA `(.L_x_2) ;  /* 0x0000000000107947 */ /* 0x000fea0003800000 */
.L_x_1:
[----:B------:R-:W-:-:S05]  /*02d0*/  IMAD.MOV.U32 R2, RZ, RZ, -0x1 ;  /* 0xffffffffff027424 */ /* 0x000fca00078e00ff */
[----:B------:R0:W-:Y:S02]  /*02e0*/  STS [UR4], R2 ;  /* 0x00000002ff007988 */ /* 0x0001e40008000804 */
[----:B0-----:R-:W-:-:S07]  /*02f0*/  MOV R2, 0x310 ;  /* 0x0000031000027802 */ /* 0x001fce0000000f00 */
[----:B------:R-:W-:Y:S05]  /*0300*/  CALL.REL.NOINC `($__internal_1_$__cuda_sm10x_tcgen05_guardrail_trap_phase_invalid_during_alloc) ;  /* 0x0000002400d47944 */ /* 0x000fea0003c00000 */
.L_x_2:
[----:B------:R-:W-:Y:S05]  /*0310*/  WARPSYNC.ALL ;  /* 0x0000000000007948 */ /* 0x000fea0003800000 */
[----:B------:R-:W-:Y:S01]  /*0320*/  NOP ;  /* 0x0000000000007918 */ /* 0x000fe20000000000 */
.L_x_0:
[----:B------:R-:W1:Y:S01]  /*0330*/  LDC.64 R10, c[0x0][0x398] ;  /* 0x0000e600ff0a7b82 */ /* 0x000e620000000a00 */
[----:B------:R-:W2:Y:S01]  /*0340*/  S2R R9, SR_CTAID.X ;  /* 0x0000000000097919 */ /* 0x000ea20000002500 */
[----:B------:R-:W-:Y:S01]  /*0350*/  UMOV UR8, 0x400 ;  /* 0x0000040000087882 */ /* 0x000fe20000000000 */
[----:B------:R-:W3:Y:S01]  /*0360*/  LDCU UR13, c[0x0][0x3a0] ;  /* 0x00007400ff0d77ac */ /* 0x000ee20008000800 */
[----:B------:R-:W-:Y:S02]  /*0370*/  LOP3.LUT R26, R0, 0xf, RZ, 0xc0, !PT ;  /* 0x0000000f001a7812 */ /* 0x000fe400078ec0ff */
[----:B------:R-:W-:Y:S01]  /*0380*/  PRMT R35, RZ, 0x7610, R35 ;  /* 0x00007610ff237816 */ /* 0x000fe20000000023 */
[----:B------:R-:W4:Y:S01]  /*0390*/  LDCU.64 UR22, c[0x0][0x3a8] ;  /* 0x00007500ff1677ac */ /* 0x000f220008000a00 */
[----:B------:R-:W5:Y:S01]  /*03a0*/  S2UR UR5, SR_CgaCtaId ;  /* 0x00000000000579c3 */ /* 0x000f620000008800 */
[----:B------:R-:W0:Y:S01]  /*03b0*/  LDCU.128 UR16, c[0x0][0x380] ;  /* 0x00007000ff1077ac */ /* 0x000e220008000c00 */
[----:B------:R-:W0:Y:S01]  /*03c0*/  LDCU UR11, c[0x0][0x3a4] ;  /* 0x00007480ff0b77ac */ /* 0x000e220008000800 */
[----:B------:R-:W0:Y:S01]  /*03d0*/  LDCU UR15, c[0x0][0x3b0] ;  /* 0x00007600ff0f77ac */ /* 0x000e220008000800 */
[----:B---3--:R-:W-:Y:S01]  /*03e0*/  UIADD3 UR26, UPT, UPT, UR13, 0xf, URZ ;  /* 0x0000000f0d1a7890 */ /* 0x008fe2000fffe0ff */
[----:B01----:R-:W-:Y:S01]  /*03f0*/  VIADD R2, R11, 0xf ;  /* 0x0000000f0b027836 */ /* 0x003fe20000000000 */
[----:B------:R-:W-:Y:S01]  /*0400*/  IABS R15, R10 ;  /* 0x0000000a000f7213 */ /* 0x000fe20000000000 */
[----:B----4-:R-:W-:Y:S01]  /*0410*/  IMAD R26, R26, UR23, RZ ;  /* 0x000000171a1a7c24 */ /* 0x010fe2000f8e02ff */
[----:B------:R-:W-:-:S02]  /*0420*/  UISETP.GT.AND UP1, UPT, UR26, 0xf, UPT ;  /* 0x0000000f1a00788c */ /* 0x000fc4000bf24270 */
[----:B------:R-:W-:Y:S01]  /*0430*/  SHF.R.S32.HI R3, RZ, 0x1f, R2 ;  /* 0x0000001fff037819 */ /* 0x000fe20000011402 */
[----:B------:R-:W-:Y:S01]  /*0440*/  UMOV UR7, 0x1 ;  /* 0x0000000100077882 */ /* 0x000fe20000000000 */
[----:B-----5:R-:W-:Y:S02]  /*0450*/  ULEA UR8, UR5, UR8, 0x18 ;  /* 0x0000000805087291 */ /* 0x020fe4000f8ec0ff */
[----:B------:R-:W-:Y:S01]  /*0460*/  LEA.HI R3, R3, R2, RZ, 0x4 ;  /* 0x0000000203037211 */ /* 0x000fe200078f20ff */
[----:B------:R-:W-:Y:S01]  /*0470*/  BAR.SYNC.DEFER_BLOCKING 0x0 ;  /* 0x0000000000007b1d */ /* 0x000fe20000010000 */
[----:B--2---:R-:W-:Y:S01]  /*0480*/  IABS R8, R9 ;  /* 0x0000000900087213 */ /* 0x004fe20000000000 */
[----:B------:R-:W-:Y:S01]  /*0490*/  UIADD3 UR12, UPT, UPT, UR8, 0x1400, URZ ;  /* 0x00001400080c7890 */ /* 0x000fe2000fffe0ff */
[----:B------:R-:W-:-:S05]  /*04a0*/  SHF.R.S32.HI R3, RZ, 0x4, R3 ;  /* 0x00000004ff037819 */ /* 0x000fca0000011403 */
[----:B------:R-:W-:Y:S01]  /*04b0*/  IMAD.SHL.U32 R4, R3, 0x8, RZ ;  /* 0x0000000803047824 */ /* 0x000fe200078e00ff */
[----:B------:R-:W-:-:S04]  /*04c0*/  UMOV UR14, UR12 ;  /* 0x0000000c000e7c82 */ /* 0x000fc80008000000 */
[-C--:B------:R-:W-:Y:S02]  /*04d0*/  IABS R7, R4.reuse ;  /* 0x0000000400077213 */ /* 0x080fe40000000000 */
[----:B------:R-:W-:Y:S02]  /*04e0*/  IABS R12, R4 ;  /* 0x00000004000c7213 */ /* 0x000fe40000000000 */
[----:B------:R-:W0:Y:S01]  /*04f0*/  I2F.RP R5, R7 ;  /* 0x0000000700057306 */ /* 0x000e220000209400 */
[----:B------:R-:W1:Y:S07]  /*0500*/  LDS R18, [UR8] ;  /* 0x00000008ff127984 */ /* 0x000e6e0008000800 */
[----:B0-----:R-:W0:Y:S02]  /*0510*/  MUFU.RCP R5, R5 ;  /* 0x0000000500057308 */ /* 0x001e240000001000 */
[----:B0-----:R-:W-:-:S02]  /*0520*/  VIADD R2, R5, 0xffffffe ;  /* 0x0ffffffe05027836 */ /* 0x001fc40000000000 */
[----:B------:R-:W-:-:S04]  /*0530*/  IMAD.MOV R5, RZ, RZ, -R12 ;  /* 0x000000ffff057224 */ /* 0x000fc800078e0a0c */
[----:B------:R0:W2:Y:S02]  /*0540*/  F2I.FTZ.U32.TRUNC.NTZ R3, R2 ;  /* 0x0000000200037305 */ /* 0x0000a4000021f000 */
[----:B0-----:R-:W-:Y:S01]  /*0550*/  IMAD.MOV.U32 R2, RZ, RZ, RZ ;  /* 0x000000ffff027224 */ /* 0x001fe200078e00ff */
[----:B-1----:R-:W-:Y:S01]  /*0560*/  R2UR UR25, R18 ;  /* 0x00000000121972ca */ /* 0x002fe200000e0000 */
[----:B--2---:R-:W-:-:S04]  /*0570*/  IMAD.MOV R6, RZ, RZ, -R3 ;  /* 0x000000ffff067224 */ /* 0x004fc800078e0a03 */
[----:B------:R-:W-:Y:S02]  /*0580*/  IMAD R13, R6, R7, RZ ;  /* 0x00000007060d7224 */ /* 0x000fe400078e02ff */
[----:B------:R-:W-:Y:S02]  /*0590*/  IMAD.MOV.U32 R6, RZ, RZ, R8 ;  /* 0x000000ffff067224 */ /* 0x000fe400078e0008 */
[----:B------:R-:W-:-:S06]  /*05a0*/  IMAD.HI.U32 R3, R3, R13, R2 ;  /* 0x0000000d03037227 */ /* 0x000fcc00078e0002 */
[----:B------:R-:W-:-:S04]  /*05b0*/  IMAD.HI.U32 R3, R3, R6, RZ ;  /* 0x0000000603037227 */ /* 0x000fc800078e00ff */
[----:B------:R-:W-:Y:S01]  /*05c0*/  IMAD R2, R3, R5, R6 ;  /* 0x0000000503027224 */ /* 0x000fe200078e0206 */
[----:B------:R-:W-:Y:S04]  /*05d0*/  BAR.SYNC.DEFER_BLOCKING 0x0 ;  /* 0x0000000000007b1d */ /* 0x000fe80000010000 */
[----:B------:R-:W-:-:S13]  /*05e0*/  ISETP.GT.U32.AND P1, PT, R7, R2, PT ;  /* 0x000000020700720c */ /* 0x000fda0003f24070 */
[----:B------:R-:W-:Y:S02]  /*05f0*/  @!P1 IMAD.IADD R2, R2, 0x1, -R7 ;  /* 0x0000000102029824 */ /* 0x000fe400078e0a07 */
[----:B------:R-:W-:Y:S01]  /*0600*/  @!P1 VIADD R3, R3, 0x1 ;  /* 0x0000000103039836 */ /* 0x000fe20000000000 */
[----:B------:R-:W-:Y:S02]  /*0610*/  ISETP.NE.AND P1, PT, R4, RZ, PT ;  /* 0x000000ff0400720c */ /* 0x000fe40003f25270 */
[----:B------:R-:W-:Y:S02]  /*0620*/  ISETP.GE.U32.AND P0, PT, R2, R7, PT ;  /* 0x000000070200720c */ /* 0x000fe40003f06070 */
[----:B------:R-:W-:-:S04]  /*0630*/  LOP3.LUT R2, R9, R4, RZ, 0x3c, !PT ;  /* 0x0000000409027212 */ /* 0x000fc800078e3cff */
[----:B------:R-:W-:Y:S01]  /*0640*/  ISETP.GE.AND P2, PT, R2, RZ, PT ;  /* 0x000000ff0200720c */ /* 0x000fe20003f46270 */
[----:B------:R-:W-:-:S06]  /*0650*/  VIADD R2, R10, 0x3f ;  /* 0x0000003f0a027836 */ /* 0x000fcc0000000000 */
[----:B------:R-:W-:-:S04]  /*0660*/  @P0 VIADD R3, R3, 0x1 ;  /* 0x0000000103030836 */ /* 0x000fc80000000000 */
[----:B------:R-:W-:Y:S01]  /*0670*/  IMAD.MOV.U32 R6, RZ, RZ, R3 ;  /* 0x000000ffff067224 */ /* 0x000fe200078e0003 */
[----:B------:R-:W-:-:S03]  /*0680*/  SHF.R.S32.HI R3, RZ, 0x1f, R2 ;  /* 0x0000001fff037819 */ /* 0x000fc60000011402 */
[----:B------:R-:W-:Y:S01]  /*0690*/  @!P2 IMAD.MOV R6, RZ, RZ, -R6 ;  /* 0x000000ffff06a224 */ /* 0x000fe200078e0a06 */
[----:B------:R-:W-:Y:S02]  /*06a0*/  @!P1 LOP3.LUT R6, RZ, R4, RZ, 0x33, !PT ;  /* 0x00000004ff069212 */ /* 0x000fe400078e33ff */
[----:B------:R-:W-:-:S03]  /*06b0*/  LEA.HI R3, R3, R2, RZ, 0x6 ;  /* 0x0000000203037211 */ /* 0x000fc600078f30ff */
[----:B------:R-:W-:Y:S02]  /*06c0*/  IMAD.SHL.U32 R2, R6, 0x8, RZ ;  /* 0x0000000806027824 */ /* 0x000fe400078e00ff */
[----:B------:R-:W-:-:S03]  /*06d0*/  IMAD.MOV R6, RZ, RZ, -R6 ;  /* 0x000000ffff067224 */ /* 0x000fc600078e0a06 */
[----:B------:R-:W-:Y:S01]  /*06e0*/  LEA.HI.SX32 R3, R3, -R2, 0x1a ;  /* 0x8000000203037211 */ /* 0x000fe200078fd2ff */
[----:B------:R-:W-:Y:S02]  /*06f0*/  IMAD R14, R4, R6, R9 ;  /* 0x00000006040e7224 */ /* 0x000fe400078e0209 */
[----:B------:R-:W-:Y:S01]  /*0700*/  IMAD.MOV.U32 R4, RZ, RZ, RZ ;  /* 0x000000ffff047224 */ /* 0x000fe200078e00ff */
[----:B------:R-:W-:-:S04]  /*0710*/  VIMNMX R3, PT, PT, R3, 0x8, PT ;  /* 0x0000000803037848 */ /* 0x000fc80003fe0100 */
[-C--:B------:R-:W-:Y:S02]  /*0720*/  IABS R8, R3.reuse ;  /* 0x0000000300087213 */ /* 0x080fe40000000000 */
[----:B------:R-:W-:Y:S02]  /*0730*/  IABS R12, R3 ;  /* 0x00000003000c7213 */ /* 0x000fe40000000000 */
[----:B------:R-:W0:Y:S08]  /*0740*/  I2F.RP R7, R8 ;  /* 0x0000000800077306 */ /* 0x000e300000209400 */
[----:B0-----:R-:W0:Y:S02]  /*0750*/  MUFU.RCP R7, R7 ;  /* 0x0000000700077308 */ /* 0x001e240000001000 */
[----:B0-----:R-:W-:Y:S01]  /*0760*/  VIADD R5, R7, 0xffffffe ;  /* 0x0ffffffe07057836 */ /* 0x001fe20000000000 */
[----:B------:R-:W-:-:S05]  /*0770*/  IABS R7, R14 ;  /* 0x0000000e00077213 */ /* 0x000fca0000000000 */
[----:B------:R-:W0:Y:S02]  /*0780*/  F2I.FTZ.U32.TRUNC.NTZ R5, R5 ;  /* 0x0000000500057305 */ /* 0x000e24000021f000 */
[----:B0-----:R-:W-:-:S04]  /*0790*/  IMAD.MOV R13, RZ, RZ, -R5 ;  /* 0x000000ffff0d7224 */ /* 0x001fc800078e0a05 */
[----:B------:R-:W-:-:S04]  /*07a0*/  IMAD R9, R13, R8, RZ ;  /* 0x000000080d097224 */ /* 0x000fc800078e02ff */
[----:B------:R-:W-:Y:S01]  /*07b0*/  IMAD.HI.U32 R6, R5, R9, R4 ;  /* 0x0000000905067227 */ /* 0x000fe200078e0004 */
[----:B------:R-:W-:-:S03]  /*07c0*/  IABS R5, R11 ;  /* 0x0000000b00057213 */ /* 0x000fc60000000000 */
[----:B------:R-:W-:Y:S01]  /*07d0*/  IMAD.MOV.U32 R4, RZ, RZ, R15 ;  /* 0x000000ffff047224 */ /* 0x000fe200078e000f */
[----:B------:R-:W0:Y:S01]  /*07e0*/  I2F.RP R13, R5 ;  /* 0x00000005000d7306 */ /* 0x000e220000209400 */
[----:B------:R-:W-:Y:S02]  /*07f0*/  IMAD.MOV R9, RZ, RZ, -R12 ;  /* 0x000000ffff097224 */ /* 0x000fe400078e0a0c */
[----:B------:R-:W-:-:S04]  /*0800*/  IMAD.HI.U32 R6, R6, R7, RZ ;  /* 0x0000000706067227 */ /* 0x000fc800078e00ff */
[----:B------:R-:W-:Y:S01]  /*0810*/  IMAD R7, R6, R9, R7 ;  /* 0x0000000906077224 */ /* 0x000fe200078e0207 */
[----:B------:R-:W1:Y:S04]  /*0820*/  I2F.RP R12, R4 ;  /* 0x00000004000c7306 */ /* 0x000e680000209400 */
[----:B------:R-:W-:-:S04]  /*0830*/  ISETP.GT.U32.AND P1, PT, R8, R7, PT ;  /* 0x000000070800720c */ /* 0x000fc80003f24070 */
[----:B0-----:R-:W0:Y:S08]  /*0840*/  MUFU.RCP R13, R13 ;  /* 0x0000000d000d7308 */ /* 0x001e300000001000 */
[----:B-1----:R-:W1:Y:S01]  /*0850*/  MUFU.RCP R12, R12 ;  /* 0x0000000c000c7308 */ /* 0x002e620000001000 */
[----:B------:R-:W-:Y:S02]  /*0860*/  @!P1 IMAD.IADD R7, R7, 0x1, -R8 ;  /* 0x0000000107079824 */ /* 0x000fe400078e0a08 */
[----:B------:R-:W-:Y:S01]  /*0870*/  @!P1 VIADD R6, R6, 0x1 ;  /* 0x0000000106069836 */ /* 0x000fe20000000000 */
[----:B------:R-:W-:-:S02]  /*0880*/  ISETP.NE.AND P1, PT, R3, RZ, PT ;  /* 0x000000ff0300720c */ /* 0x000fc40003f25270 */
[----:B------:R-:W-:Y:S02]  /*0890*/  ISETP.GE.U32.AND P0, PT, R7, R8, PT ;  /* 0x000000080700720c */ /* 0x000fe40003f06070 */
[----:B------:R-:W-:Y:S01]  /*08a0*/  LOP3.LUT R7, R14, R3, RZ, 0x3c, !PT ;  /* 0x000000030e077212 */ /* 0x000fe200078e3cff */
[----:B0-----:R-:W-:-:S03]  /*08b0*/  VIADD R13, R13, 0xffffffe ;  /* 0x0ffffffe0d0d7836 */ /* 0x001fc60000000000 */
[----:B------:R-:W-:Y:S02]  /*08c0*/  ISETP.GE.AND P2, PT, R7, RZ, PT ;  /* 0x000000ff0700720c */ /* 0x000fe40003f46270 */
[----:B------:R-:W-:Y:S01]  /*08d0*/  F2I.FTZ.U32.TRUNC.NTZ R7, R13 ;  /* 0x0000000d00077305 */ /* 0x000fe2000021f000 */
[----:B-1----:R-:W-:-:S04]  /*08e0*/  VIADD R8, R12, 0xffffffe ;  /* 0x0ffffffe0c087836 */ /* 0x002fc80000000000 */
[----:B------:R-:W-:-:S03]  /*08f0*/  @P0 VIADD R6, R6, 0x1 ;  /* 0x0000000106060836 */ /* 0x000fc60000000000 */
[----:B------:R0:W1:Y:S01]  /*0900*/  F2I.FTZ.U32.TRUNC.NTZ R9, R8 ;  /* 0x0000000800097305 */ /* 0x000062000021f000 */
[----:B------:R-:W-:-:S04]  /*0910*/  IMAD.MOV.U32 R12, RZ, RZ, R6 ;  /* 0x000000ffff0c7224 */ /* 0x000fc800078e0006 */
[----:B------:R-:W-:Y:S01]  /*0920*/  @!P2 IMAD.MOV R12, RZ, RZ, -R12 ;  /* 0x000000ffff0ca224 */ /* 0x000fe200078e0a0c */
[----:B------:R-:W-:Y:S01]  /*0930*/  @!P1 LOP3.LUT R12, RZ, R3, RZ, 0x33, !PT ;  /* 0x00000003ff0c9212 */ /* 0x000fe200078e33ff */
[----:B0-----:R-:W-:-:S04]  /*0940*/  IMAD.MOV.U32 R8, RZ, RZ, RZ ;  /* 0x000000ffff087224 */ /* 0x001fc800078e00ff */
[----:B------:R-:W-:Y:S02]  /*0950*/  IMAD.MOV R6, RZ, RZ, -R12 ;  /* 0x000000ffff067224 */ /* 0x000fe400078e0a0c */
[----:B-1----:R-:W-:Y:S02]  /*0960*/  IMAD.MOV R15, RZ, RZ, -R9 ;  /* 0x000000ffff0f7224 */ /* 0x002fe400078e0a09 */
[----:B------:R-:W-:Y:S01]  /*0970*/  IMAD R3, R3, R6, R14 ;  /* 0x0000000603037224 */ /* 0x000fe200078e020e */
[----:B------:R-:W-:Y:S01]  /*0980*/  SHF.R.U32.HI R6, RZ, 0x4, R0 ;  /* 0x00000004ff067819 */ /* 0x000fe20000011600 */
[----:B------:R-:W-:Y:S02]  /*0990*/  IMAD R15, R15, R4, RZ ;  /* 0x000000040f0f7224 */ /* 0x000fe400078e02ff */
[----:B------:R-:W-:Y:S02]  /*09a0*/  IMAD.IADD R3, R2, 0x1, R3 ;  /* 0x0000000102037824 */ /* 0x000fe400078e0203 */
[----:B------:R-:W-:Y:S01]  /*09b0*/  IMAD.HI.U32 R8, R9, R15, R8 ;  /* 0x0000000f09087227 */ /* 0x000fe200078e0008 */
[----:B------:R-:W-:-:S02]  /*09c0*/  SGXT.U32 R9, R6, 0x3 ;  /* 0x000000030609781a */ /* 0x000fc40000000000 */
[----:B------:R-:W-:Y:S01]  /*09d0*/  LOP3.LUT R6, R0, 0x3f, RZ, 0xc0, !PT ;  /* 0x0000003f00067812 */ /* 0x000fe200078ec0ff */
[----:B------:R-:W-:Y:S02]  /*09e0*/  IMAD.SHL.U32 R2, R12, 0x10, RZ ;  /* 0x000000100c027824 */ /* 0x000fe400078e00ff */
[----:B------:R-:W-:Y:S02]  /*09f0*/  IMAD.MOV R12, RZ, RZ, -R7 ;  /* 0x000000ffff0c7224 */ /* 0x000fe400078e0a07 */
[----:B------:R-:W-:Y:S01]  /*0a00*/  IMAD R3, R3, 0x40, R6 ;  /* 0x0000004003037824 */ /* 0x000fe200078e0206 */
[----:B------:R-:W-:Y:S01]  /*0a10*/  LOP3.LUT R9, R2, R9, RZ, 0xfc, !PT ;  /* 0x0000000902097212 */ /* 0x000fe200078efcff */
[----:B------:R-:W-:Y:S02]  /*0a20*/  IMAD.MOV.U32 R6, RZ, RZ, RZ ;  /* 0x000000ffff067224 */ /* 0x000fe400078e00ff */
[----:B------:R-:W-:Y:S01]  /*0a30*/  IMAD R13, R12, R5, RZ ;  /* 0x000000050c0d7224 */ /* 0x000fe200078e02ff */
[----:B------:R-:W-:-:S02]  /*0a40*/  LOP3.LUT R17, R9, 0x8, RZ, 0xfc, !PT ;  /* 0x0000000809117812 */ /* 0x000fc400078efcff */
[----:B------:R-:W-:Y:S01]  /*0a50*/  IABS R12, R9 ;  /* 0x00000009000c7213 */ /* 0x000fe20000000000 */
[----:B------:R-:W-:Y:S01]  /*0a60*/  IMAD.HI.U32 R6, R7, R13, R6 ;  /* 0x0000000d07067227 */ /* 0x000fe200078e0006 */
[----:B------:R-:W-:Y:S02]  /*0a70*/  IABS R14, R3 ;  /* 0x00000003000e7213 */ /* 0x000fe40000000000 */
[----:B------:R-:W-:Y:S02]  /*0a80*/  IABS R15, R17 ;  /* 0x00000011000f7213 */ /* 0x000fe40000000000 */
[----:B------:R-:W-:Y:S01]  /*0a90*/  ISETP.GE.AND P4, PT, R9, RZ, PT ;  /* 0x000000ff0900720c */ /* 0x000fe20003f86270 */
[----:B------:R-:W-:Y:S01]  /*0aa0*/  IMAD.HI.U32 R7, R6, R12, RZ ;  /* 0x0000000c06077227 */ /* 0x000fe200078e00ff */
[----:B------:R-:W-:Y:S02]  /*0ab0*/  ISETP.GE.AND P6, PT, R17, RZ, PT ;  /* 0x000000ff1100720c */ /* 0x000fe40003fc6270 */
[----:B------:R-:W-:Y:S01]  /*0ac0*/  ISETP.GE.AND P5, PT, R3, RZ, PT ;  /* 0x000000ff0300720c */ /* 0x000fe20003fa6270 */
[----:B------:R-:W-:-:S02]  /*0ad0*/  IMAD.MOV.U32 R13, RZ, RZ, R14 ;  /* 0x000000ffff0d7224 */ /* 0x000fc400078e000e */
[----:B------:R-:W-:-:S04]  /*0ae0*/  IMAD.HI.U32 R6, R6, R15, RZ ;  /* 0x0000000f06067227 */ /* 0x000fc800078e00ff */
[----:B------:R-:W-:Y:S02]  /*0af0*/  IMAD.MOV R14, RZ, RZ, -R7 ;  /* 0x000000ffff0e7224 */ /* 0x000fe400078e0a07 */
[----:B------:R-:W-:-:S04]  /*0b00*/  IMAD.HI.U32 R8, R8, R13, RZ ;  /* 0x0000000d08087227 */ /* 0x000fc800078e00ff */
[----:B------:R-:W-:Y:S02]  /*0b10*/  IMAD.MOV R16, RZ, RZ, -R6 ;  /* 0x000000ffff107224 */ /* 0x000fe400078e0a06 */
[C---:B------:R-:W-:Y:S01]  /*0b20*/  IMAD R6, R5.reuse, R14, R12 ;  /* 0x0000000e05067224 */ /* 0x040fe200078e020c */
[----:B------:R-:W-:Y:S01]  /*0b30*/  LOP3.LUT R12, R0, 0xf, RZ, 0xc0, !PT ;  /* 0x0000000f000c7812 */ /* 0x000fe200078ec0ff */
[----:B------:R-:W-:Y:S02]  /*0b40*/  IMAD.MOV R7, RZ, RZ, -R8 ;  /* 0x000000ffff077224 */ /* 0x000fe400078e0a08 */
[C---:B------:R-:W-:Y:S01]  /*0b50*/  IMAD R8, R5.reuse, R16, R15 ;  /* 0x0000001005087224 */ /* 0x040fe200078e020f */
[C---:B------:R-:W-:Y:S01]  /*0b60*/  ISETP.GT.U32.AND P1, PT, R5.reuse, R6, PT ;  /* 0x000000060500720c */ /* 0x040fe20003f24070 */
[----:B------:R-:W-:Y:S01]  /*0b70*/  IMAD R7, R4, R7, R13 ;  /* 0x0000000704077224 */ /* 0x000fe200078e020d */
[----:B------:R-:W-:Y:S02]  /*0b80*/  SHF.R.U32.HI R13, RZ, 0x5, R0 ;  /* 0x00000005ff0d7819 */ /* 0x000fe40000011600 */
[----:B------:R-:W-:-:S02]  /*0b90*/  ISETP.GT.U32.AND P2, PT, R5, R8, PT ;  /* 0x000000080500720c */ /* 0x000fc40003f44070 */
[----:B------:R-:W-:Y:S02]  /*0ba0*/  ISETP.GT.U32.AND P0, PT, R4, R7, PT ;  /* 0x000000070400720c */ /* 0x000fe40003f04070 */
[----:B------:R-:W-:Y:S02]  /*0bb0*/  R2UR UR10, R13 ;  /* 0x000000000d0a72ca */ /* 0x000fe400000e0000 */
[----:B------:R-:W-:-:S03]  /*0bc0*/  SHF.R.U32.HI R13, RZ, 0x6, R0 ;  /* 0x00000006ff0d7819 */ /* 0x000fc60000011600 */
[----:B------:R-:W-:Y:S01]  /*0bd0*/  @!P1 IMAD.IADD R6, R6, 0x1, -R5 ;  /* 0x0000000106069824 */ /* 0x000fe200078e0a05 */
[----:B------:R-:W-:-:S03]  /*0be0*/  SGXT.U32 R13, R13, 0x1 ;  /* 0x000000010d0d781a */ /* 0x000fc60000000000 */
[----:B------:R-:W-:Y:S01]  /*0bf0*/  @!P2 IMAD.IADD R8, R8, 0x1, -R5 ;  /* 0x000000010808a824 */ /* 0x000fe200078e0a05 */
[----:B------:R-:W-:Y:S01]  /*0c00*/  ISETP.GT.U32.AND P1, PT, R5, R6, PT ;  /* 0x000000060500720c */ /* 0x000fe20003f24070 */
[----:B------:R-:W-:Y:S01]  /*0c10*/  @!P0 IMAD.IADD R7, R7, 0x1, -R4 ;  /* 0x0000000107078824 */ /* 0x000fe200078e0a04 */
[----:B------:R-:W-:Y:S01]  /*0c20*/  PLOP3.LUT P0, PT, PT, PT, UP1, 0x80, 0x8 ;  /* 0x000000000008781c */ /* 0x000fe20003f0f018 */
[----:B------:R-:W-:Y:S01]  /*0c30*/  USHF.L.U32 UR4, UR10, 0x15, URZ ;  /* 0x000000150a047899 */ /* 0x000fe200080006ff */
[----:B------:R-:W-:Y:S02]  /*0c40*/  ISETP.GT.U32.AND P3, PT, R5, R8, PT ;  /* 0x000000080500720c */ /* 0x000fe40003f64070 */
[----:B------:R-:W-:Y:S01]  /*0c50*/  ISETP.GT.U32.AND P2, PT, R4, R7, PT ;  /* 0x000000070400720c */ /* 0x000fe20003f44070 */
[----:B------:R-:W-:Y:S01]  /*0c60*/  ULOP3.LUT UR4, UR4, 0x600000, URZ, 0xc0, !UPT ;  /* 0x0060000004047892 */ /* 0x000fe2000f8ec0ff */
[----:B------:R-:W-:Y:S01]  /*0c70*/  ISETP.LT.AND P0, PT, R12, UR13, P0 ;  /* 0x0000000d0c007c0c */ /* 0x000fe20008701270 */
[----:B------:R-:W-:-:S04]  /*0c80*/  IMAD.U32 R12, RZ, RZ, UR22 ;  /* 0x00000016ff0c7e24 */ /* 0x000fc8000f8e00ff */
[----:B------:R-:W-:Y:S01]  /*0c90*/  @!P1 IMAD.IADD R6, R6, 0x1, -R5 ;  /* 0x0000000106069824 */ /* 0x000fe200078e0a05 */
[----:B------:R-:W-:-:S03]  /*0ca0*/  ISETP.NE.AND P1, PT, R10, RZ, PT ;  /* 0x000000ff0a00720c */ /* 0x000fc60003f25270 */
[----:B------:R-:W-:Y:S02]  /*0cb0*/  @!P3 IMAD.IADD R8, R8, 0x1, -R5 ;  /* 0x000000010808b824 */ /* 0x000fe400078e0a05 */
[----:B------:R-:W-:Y:S01]  /*0cc0*/  @!P2 IMAD.IADD R7, R7, 0x1, -R4 ;  /* 0x000000010707a824 */ /* 0x000fe200078e0a04 */
[----:B------:R-:W-:Y:S01]  /*0cd0*/  ISETP.NE.AND P2, PT, R11, RZ, PT ;  /* 0x000000ff0b00720c */ /* 0x000fe20003f45270 */
[----:B------:R-:W-:Y:S01]  /*0ce0*/  @!P4 IMAD.MOV R6, RZ, RZ, -R6 ;  /* 0x000000ffff06c224 */ /* 0x000fe200078e0a06 */
[----:B------:R-:W-:Y:S01]  /*0cf0*/  LOP3.LUT R11, RZ, R11, RZ, 0x33, !PT ;  /* 0x0000000bff0b7212 */ /* 0x000fe200078e33ff */
[----:B------:R-:W-:Y:S01]  /*0d00*/  IMAD.MOV.U32 R30, RZ, RZ, R7 ;  /* 0x000000ffff1e7224 */ /* 0x000fe200078e0007 */
[----:B------:R-:W-:Y:S01]  /*0d10*/  LOP3.LUT P4, RZ, R0, 0x7f, RZ, 0xc0, !PT ;  /* 0x0000007f00ff7812 */ /* 0x000fe2000788c0ff */
[----:B------:R-:W-:Y:S01]  /*0d20*/  @!P6 IMAD.MOV R8, RZ, RZ, -R8 ;  /* 0x000000ffff08e224 */ /* 0x000fe200078e0a08 */
[----:B------:R-:W-:Y:S01]  /*0d30*/  SEL R24, R11, R6, !P2 ;  /* 0x000000060b187207 */ /* 0x000fe20005000000 */
[----:B------:R-:W-:-:S02]  /*0d40*/  IMAD.U32 R4, RZ, RZ, UR22 ;  /* 0x00000016ff047e24 */ /* 0x000fc4000f8e00ff */
[----:B------:R-:W-:Y:S01]  /*0d50*/  IMAD R7, R13, UR22, RZ ;  /* 0x000000160d077c24 */ /* 0x000fe2000f8e02ff */
[----:B------:R-:W-:Y:S01]  /*0d60*/  SEL R25, R11, R8, !P2 ;  /* 0x000000080b197207 */ /* 0x000fe20005000000 */
[----:B------:R-:W-:Y:S01]  /*0d70*/  @!P5 IMAD.MOV R30, RZ, RZ, -R30 ;  /* 0x000000ffff1ed224 */ /* 0x000fe200078e0a1e */
[----:B------:R-:W-:Y:S01]  /*0d80*/  @!P1 LOP3.LUT R30, RZ, R10, RZ, 0x33, !PT ;  /* 0x0000000aff1e9212 */ /* 0x000fe200078e33ff */
[----:B------:R-:W-:Y:S01]  /*0d90*/  IMAD.U32 R6, RZ, RZ, UR22 ;  /* 0x00000016ff067e24 */ /* 0x000fe2000f8e00ff */
[----:B------:R-:W-:Y:S01]  /*0da0*/  LEA R22, P5, R26, UR18, 0x1 ;  /* 0x000000121a167c11 */ /* 0x000fe2000f8a08ff */
[----:B------:R-:W-:Y:S01]  /*0db0*/  IMAD.U32 R8, RZ, RZ, UR22 ;  /* 0x00000016ff087e24 */ /* 0x000fe2000f8e00ff */
[----:B------:R-:W-:Y:S01]  /*0dc0*/  PLOP3.LUT P1, PT, PT, PT, UP1, 0x80, 0x8 ;  /* 0x000000000008781c */ /* 0x000fe20003f2f018 */
[----:B------:R-:W-:Y:S01]  /*0dd0*/  IMAD R11, R4, 0x2, R7 ;  /* 0x00000002040b7824 */ /* 0x000fe200078e0207 */
[----:B------:R-:W-:Y:S02]  /*0de0*/  PLOP3.LUT P2, PT, PT, PT, UP1, 0x80, 0x8 ;  /* 0x000000000008781c */ /* 0x000fe40003f4f018 */
[----:B------:R-:W-:Y:S01]  /*0df0*/  LOP3.LUT R10, R13, 0x8, RZ, 0xfc, !PT ;  /* 0x000000080d0a7812 */ /* 0x000fe200078efcff */
[----:B------:R-:W-:Y:S10]  /*0e00*/  BRA.U UP0, `(.L_x_5) ;  /* 0x0000000100187547 */ /* 0x000ff4000b800000 */
[----:B------:R-:W-:Y:S01]  /*0e10*/  ELECT P3, URZ, PT ;  /* 0x0000000000ff782f */ /* 0x000fe20003860000 */
[----:B------:R-:W-:Y:S01]  /*0e20*/  IMAD.MOV.U32 R4, RZ, RZ, 0x1 ;  /* 0x00000001ff047424 */ /* 0x000fe200078e00ff */
[----:B------:R-:W-:Y:S01]  /*0e30*/  UMOV UR6, 0x40 ;  /* 0x0000004000067882 */ /* 0x000fe20000000000 */
[----:B------:R-:W-:Y:S01]  /*0e40*/  UVIRTCOUNT.DEALLOC.SMPOOL 0x80 ;  /* 0x000000800000784c */ /* 0x000fe20000000000 */
[----:B------:R-:W-:-:S09]  /*0e50*/  ULEA UR6, UR5, UR6, 0x18 ;  /* 0x0000000605067291 */ /* 0x000fd2000f8ec0ff */
[----:B------:R0:W-:Y:S03]  /*0e60*/  @P3 STS.U8 [UR6], R4 ;  /* 0x00000004ff003988 */ /* 0x0001e60008000006 */
.L_x_5:
[----:B------:R-:W-:Y:S01]  /*0e70*/  UIADD3 UR9, UPT, UPT, UR25, UR4, URZ ;  /* 0x0000000419097290 */ /* 0x000fe2000fffe0ff */
[----:B------:R-:W-:Y:S01]  /*0e80*/  IMAD R24, R24, UR15, RZ ;  /* 0x0000000f18187c24 */ /* 0x000fe2000f8e02ff */
[----:B------:R-:W-:Y:S01]  /*0e90*/  VOTEU.ALL UP2, P4 ;  /* 0x0000000000ff7886 */ /* 0x000fe20002040000 */
[----:B------:R-:W-:Y:S01]  /*0ea0*/  VOTEU.ALL UP3, P4 ;  /* 0x0000000000ff7886 */ /* 0x000fe20002060000 */
[----:B------:R-:W-:Y:S01]  /*0eb0*/  IMAD R30, R30, UR11, RZ ;  /* 0x0000000b1e1e7c24 */ /* 0x000fe2000f8e02ff */
[----:B------:R-:W-:Y:S01]  /*0ec0*/  LEA.HI.X.SX32 R20, R26, UR19, 0x1, P5 ;  /* 0x000000131a147c11 */ /* 0x000fe2000a8f0eff */
[----:B------:R-:W-:Y:S01]  /*0ed0*/  IMAD.SHL.U32 R9, R24, 0x2, RZ ;  /* 0x0000000218097824 */ /* 0x000fe200078e00ff */
[----:B------:R-:W-:-:S04]  /*0ee0*/  @!UP2 UIADD3 UR4, UPT, UPT, -UR7, 0x100000, URZ ;  /* 0x001000000704a890 */ /* 0x000fc8000fffe1ff */
[----:B------:R-:W-:Y:S02]  /*0ef0*/  @!UP2 USHF.L.U32 UR5, UR4, 0xb, URZ ;  /* 0x0000000b0405a899 */ /* 0x000fe400080006ff */
[----:B------:R-:W-:Y:S01]  /*0f00*/  @!UP2 USHF.L.U32 UR4, UR4, 0x1, URZ ;  /* 0x000000010404a899 */ /* 0x000fe200080006ff */
[----:B------:R-:W-:Y:S01]  /*0f10*/  IMAD R21, R6, 0x2, R11 ;  /* 0x0000000206157824 */ /* 0x000fe200078e020b */
[----:B------:R-:W-:Y:S01]  /*0f20*/  STTM.16dp32bit_t0_t15.x8 tmem[UR9], RZ ;  /* 0x000000ff000079ed */ /* 0x000fe20008980009 */
[----:B------:R-:W-:Y:S01]  /*0f30*/  STTM.16dp32bit_t16_t31.x8 tmem[UR9+0x8], RZ ;  /* 0x000008ff000079ed */ /* 0x000fe200089a0009 */
[----:B------:R-:W1:Y:S02]  /*0f40*/  FENCE.VIEW.ASYNC.T ;  /* 0x00000000000073c6 */ /* 0x000e640000000200 */
[----:B-1----:R-:W-:Y:S01]  /*0f50*/  BAR.SYNC.DEFER_BLOCKING 0x0 ;  /* 0x0000000000007b1d */ /* 0x002fe20000010000 */
[----:B0-----:R-:W-:Y:S01]  /*0f60*/  IADD3 R4, P3, PT, R9, R22, RZ ;  /* 0x0000001609047210 */ /* 0x001fe20007f7e0ff */
[----:B------:R-:W-:Y:S01]  /*0f70*/  IMAD.SHL.U32 R28, R30, 0x2, RZ ;  /* 0x000000021e1c7824 */ /* 0x000fe200078e00ff */
[----:B------:R-:W-:Y:S01]  /*0f80*/  ISETP.LT.AND P1, PT, R10, UR13, P1 ;  /* 0x0000000d0a007c0c */ /* 0x000fe20008f21270 */
[----:B------:R-:W-:Y:S01]  /*0f90*/  IMAD R19, R8, 0x2, R21 ;  /* 0x0000000208137824 */ /* 0x000fe200078e0215 */
[----:B------:R-:W-:-:S02]  /*0fa0*/  LEA.HI.X.SX32 R5, R24, R20, 0x1, P3 ;  /* 0x0000001418057211 */ /* 0x000fc400018f0eff */
[----:B------:R-:W-:Y:S01]  /*0fb0*/  IADD3 R48, P3, PT, R28, UR16, RZ ;  /* 0x000000101c307c10 */ /* 0x000fe2000ff7e0ff */
[----:B------:R-:W-:Y:S01]  /*0fc0*/  IMAD R27, R12, 0x2, R19 ;  /* 0x000000020c1b7824 */ /* 0x000fe200078e0213 */
[----:B------:R-:W-:Y:S01]  /*0fd0*/  ISETP.LT.AND P2, PT, R13, UR13, P2 ;  /* 0x0000000d0d007c0c */ /* 0x000fe20009741270 */
[----:B------:R-:W0:Y:S02]  /*0fe0*/  FENCE.VIEW.ASYNC.S ;  /* 0x00000000000073c6 */ /* 0x000e240000000000 */
[----:B0-----:R0:W1:Y:S02]  /*0ff0*/  @!UP3 SYNCS.EXCH.64 URZ, [UR14], UR4 ;  /* 0x000000040effb5b2 */ /* 0x0010640008000100 */
[----:B-1----:R-:W-:Y:S01]  /*1000*/  BAR.SYNC.DEFER_BLOCKING 0x0 ;  /* 0x0000000000007b1d */ /* 0x002fe20000010000 */
[----:B------:R-:W-:Y:S02]  /*1010*/  LEA.HI.X.SX32 R38, R30, UR17, 0x1, P3 ;  /* 0x000000111e267c11 */ /* 0x000fe400098f0eff */
[----:B------:R-:W-:-:S02]  /*1020*/  LEA R16, P3, R27, R48, 0x1 ;  /* 0x000000301b107211 */ /* 0x000fc400078608ff */
[----:B------:R-:W-:Y:S02]  /*1030*/  LEA R8, P5, R7, R48, 0x1 ;  /* 0x0000003007087211 */ /* 0x000fe400078a08ff */
[----:B------:R-:W-:Y:S02]  /*1040*/  PRMT R45, RZ, 0x7610, R45 ;  /* 0x00007610ff2d7816 */ /* 0x000fe4000000002d */
[-C--:B------:R-:W-:Y:S02]  /*1050*/  LEA.HI.X.SX32 R17, R27, R38.reuse, 0x1, P3 ;  /* 0x000000261b117211 */ /* 0x080fe400018f0eff */
[----:B------:R-:W-:Y:S01]  /*1060*/  LEA.HI.X.SX32 R7, R7, R38, 0x1, P5 ;  /* 0x0000002607077211 */ /* 0x000fe200028f0eff */
[----:B------:R-:W-:Y:S01]  /*1070*/  IMAD.U32 R12, RZ, RZ, UR22 ;  /* 0x00000016ff0c7e24 */ /* 0x000fe2000f8e00ff */
[----:B------:R-:W-:Y:S02]  /*1080*/  PRMT R43, RZ, 0x7610, R43 ;  /* 0x00007610ff2b7816 */ /* 0x000fe4000000002b */
[C---:B------:R-:W-:Y:S01]  /*1090*/  LOP3.LUT R6, R13.reuse, 0xa, RZ, 0xfc, !PT ;  /* 0x0000000a0d067812 */ /* 0x040fe200078efcff */
[----:B------:R-:W-:Y:S01]  /*10a0*/  IMAD R29, R12, 0x2, R27 ;  /* 0x000000020c1d7824 */ /* 0x000fe200078e021b */
[----:B------:R-:W-:Y:S01]  /*10b0*/  PLOP3.LUT P3, PT, PT, PT, UP1, 0x80, 0x8 ;  /* 0x000000000008781c */ /* 0x000fe20003f6f018 */
[----:B------:R1:W2:Y:S01]  /*10c0*/  @P1 LDG.E.U16 R45, desc[UR20][R16.64] ;  /* 0x00000014102d1981 */ /* 0x0002a2000c1e1500 */
[----:B------:R-:W-:-:S02]  /*10d0*/  LOP3.LUT R47, R13, 0x2, RZ, 0xfc, !PT ;  /* 0x000000020d2f7812 */ /* 0x000fc400078efcff */
[----:B------:R-:W-:Y:S01]  /*10e0*/  ISETP.LT.AND P1, PT, R6, UR13, P3 ;  /* 0x0000000d06007c0c */ /* 0x000fe20009f21270 */
[----:B------:R3:W4:Y:S01]  /*10f0*/  @P0 LDG.E.U16 R35, desc[UR20][R4.64] ;  /* 0x0000001404230981 */ /* 0x000722000c1e1500 */
[----:B-1----:R-:W-:Y:S02]  /*1100*/  @P2 IMAD.MOV.U32 R16, RZ, RZ, R8 ;  /* 0x000000ffff102224 */ /* 0x002fe400078e0008 */
[----:B------:R-:W-:Y:S01]  /*1110*/  @P2 IMAD.MOV.U32 R17, RZ, RZ, R7 ;  /* 0x000000ffff112224 */ /* 0x000fe200078e0007 */
[----:B------:R-:W-:-:S04]  /*1120*/  LEA R14, P5, R29, R48, 0x1 ;  /* 0x000000301d0e7211 */ /* 0x000fc800078a08ff */
[----:B------:R-:W5:Y:S01]  /*1130*/  @P2 LDG.E.U16 R43, desc[UR20][R16.64] ;  /* 0x00000014102b2981 */ /* 0x000f62000c1e1500 */
[----:B------:R-:W-:Y:S01]  /*1140*/  PLOP3.LUT P2, PT, PT, PT, UP1, 0x80, 0x8 ;  /* 0x000000000008781c */ /* 0x000fe20003f4f018 */
[----:B---3--:R-:W-:-:S03]  /*1150*/  IMAD.U32 R4, RZ, RZ, UR22 ;  /* 0x00000016ff047e24 */ /* 0x008fc6000f8e00ff */
[----:B------:R-:W-:Y:S01]  /*1160*/  ISETP.LT.AND P2, PT, R47, UR13, P2 ;  /* 0x0000000d2f007c0c */ /* 0x000fe20009741270 */
[----:B------:R-:W-:Y:S01]  /*1170*/  IMAD R31, R4, 0x2, R29 ;  /* 0x00000002041f7824 */ /* 0x000fe200078e021d */
[----:B------:R-:W-:Y:S02]  /*1180*/  LEA.HI.X.SX32 R15, R29, R38, 0x1, P5 ;  /* 0x000000261d0f7211 */ /* 0x000fe400028f0eff */
[----:B------:R-:W-:Y:S02]  /*1190*/  PRMT R32, RZ, 0x7610, R32 ;  /* 0x00007610ff207816 */ /* 0x000fe40000000020 */
[----:B------:R-:W-:-:S04]  /*11a0*/  LEA R4, P5, R11, R48, 0x1 ;  /* 0x000000300b047211 */ /* 0x000fc800078a08ff */
[----:B------:R-:W-:Y:S01]  /*11b0*/  LEA.HI.X.SX32 R11, R11, R38, 0x1, P5 ;  /* 0x000000260b0b7211 */ /* 0x000fe200028f0eff */
[----:B------:R1:W3:Y:S01]  /*11c0*/  @P1 LDG.E.U16 R32, desc[UR20][R14.64] ;  /* 0x000000140e201981 */ /* 0x0002e2000c1e1500 */
[C---:B------:R-:W-:Y:S02]  /*11d0*/  LOP3.LUT R46, R13.reuse, 0x4, RZ, 0xfc, !PT ;  /* 0x000000040d2e7812 */ /* 0x040fe400078efcff */
[----:B------:R-:W-:Y:S01]  /*11e0*/  PLOP3.LUT P1, PT, PT, PT, UP1, 0x80, 0x8 ;  /* 0x000000000008781c */ /* 0x000fe20003f2f018 */
[----:B------:R-:W-:Y:S01]  /*11f0*/  @P2 IMAD.MOV.U32 R50, RZ, RZ, R4 ;  /* 0x000000ffff322224 */ /* 0x000fe200078e0004 */
[----:B------:R-:W-:Y:S01]  /*1200*/  PRMT R34, RZ, 0x7610, R34 ;  /* 0x00007610ff227816 */ /* 0x000fe20000000022 */
[----:B------:R-:W-:Y:S01]  /*1210*/  @P2 IMAD.MOV.U32 R51, RZ, RZ, R11 ;  /* 0x000000ffff332224 */ /* 0x000fe200078e000b */
[----:B------:R-:W-:Y:S02]  /*1220*/  LOP3.LUT R5, R13, 0xc, RZ, 0xfc, !PT ;  /* 0x0000000c0d057812 */ /* 0x000fe400078efcff */
[----:B------:R-:W-:-:S02]  /*1230*/  PLOP3.LUT P3, PT, PT, PT, UP1, 0x80, 0x8 ;  /* 0x000000000008781c */ /* 0x000fc40003f6f018 */
[----:B------:R-:W-:Y:S01]  /*1240*/  ISETP.LT.AND P1, PT, R46, UR13, P1 ;  /* 0x0000000d2e007c0c */ /* 0x000fe20008f21270 */
[----:B------:R0:W4:Y:S01]  /*1250*/  @P2 LDG.E.U16 R34, desc[UR20][R50.64] ;  /* 0x0000001432222981 */ /* 0x000122000c1e1500 */
[----:B------:R-:W-:Y:S02]  /*1260*/  ISETP.LT.AND P3, PT, R5, UR13, P3 ;  /* 0x0000000d05007c0c */ /* 0x000fe40009f61270 */
[-C--:B------:R-:W-:Y:S02]  /*1270*/  LEA R12, P2, R21, R48.reuse, 0x1 ;  /* 0x00000030150c7211 */ /* 0x080fe400078408ff */
[----:B------:R-:W-:Y:S02]  /*1280*/  LEA R40, P6, R31, R48, 0x1 ;  /* 0x000000301f287211 */ /* 0x000fe400078c08ff */
[----:B-1----:R-:W-:Y:S02]  /*1290*/  LEA.HI.X.SX32 R15, R21, R38, 0x1, P2 ;  /* 0x00000026150f7211 */ /* 0x002fe400010f0eff */
[----:B------:R-:W-:-:S02]  /*12a0*/  PRMT R37, RZ, 0x7610, R37 ;  /* 0x00007610ff257816 */ /* 0x000fc40000000025 */
[----:B------:R-:W-:Y:S01]  /*12b0*/  LEA.HI.X.SX32 R41, R31, R38, 0x1, P6 ;  /* 0x000000261f297211 */ /* 0x000fe200030f0eff */
[----:B------:R-:W-:Y:S01]  /*12c0*/  IMAD.U32 R18, RZ, RZ, UR22 ;  /* 0x00000016ff127e24 */ /* 0x000fe2000f8e00ff */
[----:B------:R-:W-:Y:S01]  /*12d0*/  PRMT R39, RZ, 0x7610, R39 ;  /* 0x00007610ff277816 */ /* 0x000fe20000000027 */
[----:B0-----:R-:W-:Y:S02]  /*12e0*/  @P1 IMAD.MOV.U32 R50, RZ, RZ, R12 ;  /* 0x000000ffff321224 */ /* 0x001fe400078e000c */
[----:B------:R-:W-:Y:S01]  /*12f0*/  @P1 IMAD.MOV.U32 R51, RZ, RZ, R15 ;  /* 0x000000ffff331224 */ /* 0x000fe200078e000f */
[----:B------:R0:W4:Y:S01]  /*1300*/  @P3 LDG.E.U16 R37, desc[UR20][R40.64] ;  /* 0x0000001428253981 */ /* 0x000122000c1e1500 */
[----:B------:R-:W-:Y:S01]  /*1310*/  LOP3.LUT R14, R13, 0x6, RZ, 0xfc, !PT ;  /* 0x000000060d0e7812 */ /* 0x000fe200078efcff */
[----:B------:R-:W-:Y:S01]  /*1320*/  IMAD R25, R25, UR15, RZ ;  /* 0x0000000f19197c24 */ /* 0x000fe2000f8e02ff */
[----:B------:R-:W-:Y:S01]  /*1330*/  PLOP3.LUT P2, PT, PT, PT, UP1, 0x80, 0x8 ;  /* 0x000000000008781c */ /* 0x000fe20003f4f018 */
[----:B------:R-:W-:Y:S01]  /*1340*/  IMAD R33, R18, 0x2, R31 ;  /* 0x0000000212217824 */ /* 0x000fe200078e021f */
[----:B------:R-:W-:Y:S01]  /*1350*/  LOP3.LUT R16, R13, 0xe, RZ, 0xfc, !PT ;  /* 0x0000000e0d107812 */ /* 0x000fe200078efcff */
[----:B------:R-:W4:Y:S01]  /*1360*/  @P1 LDG.E.U16 R39, desc[UR20][R50.64] ;  /* 0x0000001432271981 */ /* 0x000f22000c1e1500 */
[----:B------:R-:W-:Y:S01]  /*1370*/  PLOP3.LUT P3, PT, PT, PT, UP1, 0x80, 0x8 ;  /* 0x000000000008781c */ /* 0x000fe20003f6f018 */
[----:B------:R-:W-:Y:S01]  /*1380*/  IMAD.SHL.U32 R17, R25, 0x2, RZ ;  /* 0x0000000219117824 */ /* 0x000fe200078e00ff */
[----:B------:R-:W-:-:S02]  /*1390*/  ISETP.LT.AND P1, PT, R14, UR13, P2 ;  /* 0x0000000d0e007c0c */ /* 0x000fc40009721270 */
[----:B------:R-:W-:Y:S02]  /*13a0*/  ISETP.LT.AND P2, PT, R16, UR13, P3 ;  /* 0x0000000d10007c0c */ /* 0x000fe40009f41270 */
[-C--:B------:R-:W-:Y:S02]  /*13b0*/  LEA R18, P3, R19, R48.reuse, 0x1 ;  /* 0x0000003013127211 */ /* 0x080fe400078608ff */
[----:B------:R-:W-:Y:S02]  /*13c0*/  LEA R48, P5, R33, R48, 0x1 ;  /* 0x0000003021307211 */ /* 0x000fe400078a08ff */
[----:B------:R-:W-:Y:S02]  /*13d0*/  IADD3 R22, P6, PT, R17, R22, RZ ;  /* 0x0000001611167210 */ /* 0x000fe40007fde0ff */
[-C--:B------:R-:W-:Y:S02]  /*13e0*/  LEA.HI.X.SX32 R19, R19, R38.reuse, 0x1, P3 ;  /* 0x0000002613137211 */ /* 0x080fe400018f0eff */
[----:B------:R-:W-:-:S02]  /*13f0*/  LEA.HI.X.SX32 R49, R33, R38, 0x1, P5 ;  /* 0x0000002621317211 */ /* 0x000fc400028f0eff */
[----:B------:R-:W-:Y:S02]  /*1400*/  PRMT R36, RZ, 0x7610, R36 ;  /* 0x00007610ff247816 */ /* 0x000fe40000000024 */
[----:B------:R-:W-:Y:S02]  /*1410*/  PRMT R38, RZ, 0x7610, R38 ;  /* 0x00007610ff267816 */ /* 0x000fe40000000026 */
[----:B0-----:R-:W-:Y:S02]  /*1420*/  PRMT R41, RZ, 0x7610, R41 ;  /* 0x00007610ff297816 */ /* 0x001fe40000000029 */
[----:B------:R-:W-:Y:S01]  /*1430*/  LEA.HI.X.SX32 R23, R25, R20, 0x1, P6 ;  /* 0x0000001419177211 */ /* 0x000fe200030f0eff */
[----:B------:R-:W4:Y:S04]  /*1440*/  @P1 LDG.E.U16 R36, desc[UR20][R18.64] ;  /* 0x0000001412241981 */ /* 0x000f28000c1e1500 */
[----:B------:R-:W4:Y:S04]  /*1450*/  @P2 LDG.E.U16 R38, desc[UR20][R48.64] ;  /* 0x0000001430262981 */ /* 0x000f28000c1e1500 */
[----:B------:R0:W4:Y:S01]  /*1460*/  @P0 LDG.E.U16 R41, desc[UR20][R22.64] ;  /* 0x0000001416290981 */ /* 0x000122000c1e1500 */
[----:B------:R-:W-:-:S02]  /*1470*/  LOP3.LUT R20, R0, 0x3f, RZ, 0xc0, !PT ;  /* 0x0000003f00147812 */ /* 0x000fc400078ec0ff */
[----:B------:R-:W-:Y:S01]  /*1480*/  SHF.R.S32.HI R21, RZ, 0x6, R0 ;  /* 0x00000006ff157819 */ /* 0x000fe20000011400 */
[----:B------:R-:W-:-:S04]  /*1490*/  @!UP2 UIADD3 UR4, UPT, UPT, -UR7, 0x100000, URZ ;  /* 0x001000000704a890 */ /* 0x000fc8000fffe1ff */
[----:B------:R-:W-:Y:S02]  /*14a0*/  @!UP2 USHF.L.U32 UR5, UR4, 0xb, URZ ;  /* 0x0000000b0405a899 */ /* 0x000fe400080006ff */
[----:B------:R-:W-:Y:S01]  /*14b0*/  @!UP2 USHF.L.U32 UR4, UR4, 0x1, URZ ;  /* 0x000000010404a899 */ /* 0x000fe200080006ff */
[----:B------:R-:W-:Y:S01]  /*14c0*/  IMAD.SHL.U32 R20, R20, 0x2, RZ ;  /* 0x0000000214147824 */ /* 0x000fe200078e00ff */
[----:B------:R-:W-:Y:S01]  /*14d0*/  SGXT R21, R21, 0x1 ;  /* 0x000000011515781a */ /* 0x000fe20000000200 */
[----:B------:R-:W-:-:S03]  /*14e0*/  VOTEU.ALL UP1, P4 ;  /* 0x0000000000ff7886 */ /* 0x000fc60002020000 */
[----:B------:R-:W-:-:S04]  /*14f0*/  LOP3.LUT R20, R20, 0x90, R21, 0x78, !PT ;  /* 0x0000009014147812 */ /* 0x000fc800078e7815 */
[C---:B------:R-:W-:Y:S02]  /*1500*/  LOP3.LUT R21, R20.reuse, 0x20, RZ, 0x3c, !PT ;  /* 0x0000002014157812 */ /* 0x040fe400078e3cff */
[C---:B0-----:R-:W-:Y:S01]  /*1510*/  LOP3.LUT R22, R20.reuse, 0x40, RZ, 0x3c, !PT ;  /* 0x0000004014167812 */ /* 0x041fe200078e3cff */
[----:B------:R0:W1:Y:S01]  /*1520*/  @!UP1 SYNCS.EXCH.64 URZ, [UR8+0x1408], UR4 ;  /* 0x0014080408ff95b2 */ /* 0x0000620008000100 */
[----:B------:R-:W-:Y:S01]  /*1530*/  LOP3.LUT R23, R20, 0x60, RZ, 0x3c, !PT ;  /* 0x0000006014177812 */ /* 0x000fe200078e3cff */
[----:B------:R-:W-:-:S04]  /*1540*/  UISETP.NE.U32.AND UP1, UPT, UR10, URZ, UPT ;  /* 0x000000ff0a00728c */ /* 0x000fc8000bf25070 */
[----:B------:R-:W-:Y:S02]  /*1550*/  UISETP.LT.OR UP2, UPT, UR26, 0x10, UP1 ;  /* 0x000000101a00788c */ /* 0x000fe40008f41670 */
[----:B------:R-:W-:Y:S01]  /*1560*/  UISETP.GE.AND UP3, UPT, UR26, 0x20, UPT ;  /* 0x000000201a00788c */ /* 0x000fe2000bf66270 */
[----:B--2---:R0:W-:Y:S04]  /*1570*/  STS.U16 [R20+UR8+0x400], R45 ;  /* 0x0004002d14007988 */ /* 0x0041e80008000408 */
[----:B-----5:R0:W-:Y:S04]  /*1580*/  STS.U16 [R20+UR8], R43 ;  /* 0x0000002b14007988 */ /* 0x0201e80008000408 */
[----:B---3--:R0:W-:Y:S04]  /*1590*/  STS.U16 [R21+UR8+0x500], R32 ;  /* 0x0005002015007988 */ /* 0x0081e80008000408 */
[----:B----4-:R0:W-:Y:S04]  /*15a0*/  STS.U16 [R21+UR8+0x100], R34 ;  /* 0x0001002215007988 */ /* 0x0101e80008000408 */
[----:B------:R0:W-:Y:S04]  /*15b0*/  STS.U16 [R22+UR8+0x600], R37 ;  /* 0x0006002516007988 */ /* 0x0001e80008000408 */
[----:B------:R0:W-:Y:S04]  /*15c0*/  STS.U16 [R22+UR8+0x200], R39 ;  /* 0x0002002716007988 */ /* 0x0001e80008000408 */
[----:B------:R0:W-:Y:S04]  /*15d0*/  STS.U16 [R23+UR8+0x300], R36 ;  /* 0x0003002417007988 */ /* 0x0001e80008000408 */
[----:B------:R0:W-:Y:S04]  /*15e0*/  STS.U16 [R23+UR8+0x700], R38 ;  /* 0x0007002617007988 */ /* 0x0001e80008000408 */
[----:B------:R0:W-:Y:S04]  /*15f0*/  STS.U16 [R20+UR8+0x1000], R35 ;  /* 0x0010002314007988 */ /* 0x0001e80008000408 */
[----:B------:R0:W-:Y:S01]  /*1600*/  STS.U16 [R20+UR8+0x1100], R41 ;  /* 0x0011002914007988 */ /* 0x0001e20008000408 */
[----:B-1----:R1:W-:Y:S06]  /*1610*/  MEMBAR.ALL.CTA ;  /* 0x0000000000007992 */ /* 0x0023ec0000008000 */
[----:B-1----:R-:W1:Y:S02]  /*1620*/  FENCE.VIEW.ASYNC.S ;  /* 0x00000000000073c6 */ /* 0x002e640000000000 */
[----:B-1----:R-:W-:Y:S06]  /*1630*/  BAR.SYNC.DEFER_BLOCKING 0x0 ;  /* 0x0000000000007b1d */ /* 0x002fec0000010000 */
[----:B------:R-:W-:Y:S05]  /*1640*/  BRA.U UP2, `(.L_x_6) ;  /* 0x00000001023c7547 */ /* 0x000fea000b800000 */
[----:B0-----:R-:W-:Y:S02]  /*1650*/  UIADD3 UR4, UPT, UPT, UR8, 0x1000, URZ ;  /* 0x0000100008047890 */ /* 0x001fe4000fffe0ff */
[----:B------:R-:W-:Y:S02]  /*1660*/  USHF.R.U32.HI UR6, URZ, 0x4, UR8 ;  /* 0x00000004ff067899 */ /* 0x000fe40008011608 */
[----:B------:R-:W-:Y:S02]  /*1670*/  USHF.R.U32.HI UR4, URZ, 0x4, UR4 ;  /* 0x00000004ff047899 */ /* 0x000fe40008011604 */
[----:B------:R-:W-:Y:S02]  /*1680*/  USGXT.U32 UR6, UR6, 0xe ;  /* 0x0000000e0606789a */ /* 0x000fe40008000000 */
[----:B------:R-:W-:Y:S01]  /*1690*/  USGXT.U32 UR10, UR4, 0xe ;  /* 0x0000000e040a789a */ /* 0x000fe20008000000 */
[----:B------:R-:W-:Y:S02]  /*16a0*/  UMOV UR5, URZ ;  /* 0x000000ff00057c82 */ /* 0x000fe40008000000 */
[----:B------:R-:W-:Y:S01]  /*16b0*/  UMOV UR4, UR12 ;  /* 0x0000000c00047c82 */ /* 0x000fe20008000000 */
[----:B------:R-:W-:Y:S01]  /*16c0*/  UMOV UR28, 0x0 ;  /* 0x00000000001c7882 */ /* 0x000fe20000000000 */
[----:B------:R-:W-:Y:S01]  /*16d0*/  UMOV UR29, 0x4048010 ;  /* 0x04048010001d7882 */ /* 0x000fe20000000000 */
[----:B------:R-:W-:Y:S01]  /*16e0*/  UMOV UR7, 0x40004040 ;  /* 0x4000404000077882 */ /* 0x000fe20000000000 */
[----:B------:R-:W-:Y:S01]  /*16f0*/  UMOV UR11, 0xc0004010 ;  /* 0xc0004010000b7882 */ /* 0x000fe20000000000 */
[----:B------:R-:W-:Y:S01]  /*1700*/  UMOV UR4, UR4 ;  /* 0x0000000400047c82 */ /* 0x000fe20008000000 */
[----:B------:R1:W-:Y:S01]  /*1710*/  UTCHMMA gdesc[UR6], gdesc[UR10], tmem[UR25], tmem[UR28], idesc[UR29], !UPT ;  /* 0x00ff1c0a060075ea */ /* 0x0003e2000f800019 */
[----:B------:R1:W-:Y:S01]  /*1720*/  UTCBAR [UR4], URZ ;  /* 0x000000ff040073e9 */ /* 0x0003e200080000ff */
[----:B------:R-:W-:-:S02]  /*1730*/  NOP ;  /* 0x0000000000007918 */ /* 0x000fc40000000000 */
.L_x_6:
[----:B01----:R-:W-:Y:S01]  /*1740*/  UMOV UR4, URZ ;  /* 0x000000ff00047c82 */ /* 0x003fe20008000000 */
[----:B------:R-:W-:Y:S05]  /*1750*/  BRA.U !UP3, `(.L_x_7) ;  /* 0x000000090b747547 */ /* 0x000fea000b800000 */
[----:B------:R-:W-:Y:S01]  /*1760*/  SHF.R.S32.HI R35, RZ, 0x1f, R30 ;  /* 0x0000001fff237819 */ /* 0x000fe2000001141e */
[----:B------:R-:W0:Y:S01]  /*1770*/  LDCU UR14, c[0x0][0x380] ;  /* 0x00007000ff0e77ac */ /* 0x000e220008000800 */
[----:B------:R-:W-:Y:S02]  /*1780*/  SHF.R.S32.HI R34, RZ, 0x1f, R27 ;  /* 0x0000001fff227819 */ /* 0x000fe4000001141b */
[----:B------:R-:W-:Y:S01]  /*1790*/  SHF.L.U64.HI R32, R30, 0x1, R35 ;  /* 0x000000011e207819 */ /* 0x000fe20000010223 */
[----:B------:R-:W-:Y:S01]  /*17a0*/  USHF.L.U32 UR6, UR23, 0x4, URZ ;  /* 0x0000000417067899 */ /* 0x000fe200080006ff */
[----:B------:R-:W-:Y:S01]  /*17b0*/  SHF.R.S32.HI R35, RZ, 0x1f, R24 ;  /* 0x0000001fff237819 */ /* 0x000fe20000011418 */
[----:B------:R-:W-:Y:S01]  /*17c0*/  USHF.L.U32 UR5, UR22, 0x4, URZ ;  /* 0x0000000416057899 */ /* 0x000fe200080006ff */
[----:B------:R-:W-:Y:S01]  /*17d0*/  SHF.R.S32.HI R36, RZ, 0x1f, R25 ;  /* 0x0000001fff247819 */ /* 0x000fe20000011419 */
[----:B------:R-:W-:Y:S01]  /*17e0*/  UIADD3 UR22, UPT, UPT, UR13, -0x10, URZ ;  /* 0xfffffff00d167890 */ /* 0x000fe2000fffe0ff */
[----:B------:R-:W-:Y:S01]  /*17f0*/  LEA R30, P0, R27, R28, 0x1 ;  /* 0x0000001c1b1e7211 */ /* 0x000fe200078008ff */
[----:B------:R-:W-:Y:S01]  /*1800*/  USHF.R.S32.HI UR4, URZ, 0x1f, UR26 ;  /* 0x0000001fff047899 */ /* 0x000fe2000801141a */
[----:B------:R-:W-:Y:S01]  /*1810*/  SHF.L.U64.HI R24, R24, 0x1, R35 ;  /* 0x0000000118187819 */ /* 0x000fe20000010223 */
[----:B------:R-:W-:Y:S01]  /*1820*/  USHF.R.S32.HI UR13, URZ, 0x1f, UR6 ;  /* 0x0000001fff0d7899 */ /* 0x000fe20008011406 */
[----:B------:R-:W-:Y:S01]  /*1830*/  SHF.L.U64.HI R25, R25, 0x1, R36 ;  /* 0x0000000119197819 */ /* 0x000fe20000010224 */
[----:B------:R-:W-:Y:S01]  /*1840*/  USHF.L.U32 UR27, UR6, 0x1, URZ ;  /* 0x00000001061b7899 */ /* 0x000fe200080006ff */
[----:B------:R-:W-:Y:S01]  /*1850*/  LEA.HI.X R27, R27, R32, R34, 0x1, P0 ;  /* 0x000000201b1b7211 */ /* 0x000fe200000f0c22 */
[----:B------:R-:W-:Y:S01]  /*1860*/  ULEA.HI UR4, UR4, UR26, URZ, 0x4 ;  /* 0x0000001a04047291 */ /* 0x000fe2000f8f20ff */
[----:B------:R-:W-:Y:S01]  /*1870*/  SHF.R.S32.HI R36, RZ, 0x1f, R29 ;  /* 0x0000001fff247819 */ /* 0x000fe2000001141d */
[----:B------:R-:W-:Y:S01]  /*1880*/  USHF.L.U64.HI UR23, UR6, 0x1, UR13 ;  /* 0x0000000106177899 */ /* 0x000fe2000801020d */
[-C--:B------:R-:W-:Y:S01]  /*1890*/  LEA R35, P0, R29, R28.reuse, 0x1 ;  /* 0x0000001c1d237211 */ /* 0x080fe200078008ff */
[----:B------:R-:W-:Y:S01]  /*18a0*/  USHF.R.S32.HI UR4, URZ, 0x4, UR4 ;  /* 0x00000004ff047899 */ /* 0x000fe20008011404 */
[----:B------:R-:W-:Y:S01]  /*18b0*/  SHF.R.S32.HI R37, RZ, 0x1f, R31 ;  /* 0x0000001fff257819 */ /* 0x000fe2000001141f */
[----:B------:R-:W-:Y:S01]  /*18c0*/  UIADD3 UR7, UPT, UPT, UR8, 0x800, URZ ;  /* 0x0000080008077890 */ /* 0x000fe2000fffe0ff */
[----:B------:R-:W-:Y:S01]  /*18d0*/  LEA R34, P1, R31, R28, 0x1 ;  /* 0x0000001c1f227211 */ /* 0x000fe200078208ff */
[----:B------:R-:W-:Y:S01]  /*18e0*/  UIADD3 UR10, UPT, UPT, UR8, 0x1200, URZ ;  /* 0x00001200080a7890 */ /* 0x000fe2000fffe0ff */
[-C--:B------:R-:W-:Y:S01]  /*18f0*/  LEA.HI.X R29, R29, R32.reuse, R36, 0x1, P0 ;  /* 0x000000201d1d7211 */ /* 0x080fe200000f0c24 */
[----:B------:R-:W-:Y:S01]  /*1900*/  UISETP.LT.AND UP2, UPT, UR4, 0x2, UPT ;  /* 0x000000020400788c */ /* 0x000fe2000bf41270 */
[----:B------:R-:W-:Y:S01]  /*1910*/  LEA.HI.X R31, R31, R32, R37, 0x1, P1 ;  /* 0x000000201f1f7211 */ /* 0x000fe200008f0c25 */
[----:B------:R-:W-:Y:S01]  /*1920*/  USHF.R.S32.HI UR11, URZ, 0x1f, UR5 ;  /* 0x0000001fff0b7899 */ /* 0x000fe20008011405 */
[C---:B------:R-:W-:Y:S01]  /*1930*/  LEA R38, P0, R33.reuse, R28, 0x1 ;  /* 0x0000001c21267211 */ /* 0x040fe200078008ff */
[----:B------:R-:W-:Y:S01]  /*1940*/  USHF.R.U32.HI UR7, URZ, 0x4, UR7 ;  /* 0x00000004ff077899 */ /* 0x000fe20008011607 */
[----:B------:R-:W-:Y:S01]  /*1950*/  SHF.R.S32.HI R28, RZ, 0x1f, R33 ;  /* 0x0000001fff1c7819 */ /* 0x000fe20000011421 */
[----:B------:R-:W-:Y:S01]  /*1960*/  USHF.R.U32.HI UR15, URZ, 0x4, UR10 ;  /* 0x00000004ff0f7899 */ /* 0x000fe2000801160a */
[----:B------:R-:W-:Y:S01]  /*1970*/  SHF.R.S32.HI R37, RZ, 0x1f, R26 ;  /* 0x0000001fff257819 */ /* 0x000fe2000001141a */
[----:B------:R-:W-:Y:S01]  /*1980*/  USEL UR4, UR4, 0x2, !UP2 ;  /* 0x0000000204047887 */ /* 0x000fe2000d000000 */
[C---:B------:R-:W-:Y:S01]  /*1990*/  LEA R36, P1, R26.reuse, UR27, 0x1 ;  /* 0x0000001b1a247c11 */ /* 0x040fe2000f8208ff */
[----:B------:R-:W-:Y:S01]  /*19a0*/  USHF.L.U32 UR28, UR5, 0x1, URZ ;  /* 0x00000001051c7899 */ /* 0x000fe200080006ff */
[----:B------:R-:W-:Y:S01]  /*19b0*/  LEA.HI.X R33, R33, R32, R28, 0x1, P0 ;  /* 0x0000002021217211 */ /* 0x000fe200000f0c1c */
[----:B------:R-:W-:Y:S01]  /*19c0*/  USHF.L.U64.HI UR24, UR5, 0x1, UR11 ;  /* 0x0000000105187899 */ /* 0x000fe2000801020b */
[----:B------:R-:W-:Y:S01]  /*19d0*/  LEA.HI.X R37, R26, UR23, R37, 0x1, P1 ;  /* 0x000000171a257c11 */ /* 0x000fe200088f0c25 */
[----:B------:R-:W-:Y:S01]  /*19e0*/  USGXT.U32 UR10, UR7, 0xe ;  /* 0x0000000e070a789a */ /* 0x000fe20008000000 */
[----:B0-----:R-:W-:Y:S01]  /*19f0*/  IADD3 R26, P0, PT, R30, UR14, RZ ;  /* 0x0000000e1e1a7c10 */ /* 0x001fe2000ff1e0ff */
[----:B------:R-:W-:Y:S01]  /*1a00*/  USGXT.U32 UR15, UR15, 0xe ;  /* 0x0000000e0f0f789a */ /* 0x000fe20008000000 */
[----:B------:R-:W-:Y:S01]  /*1a10*/  IADD3 R30, P2, PT, R34, UR14, RZ ;  /* 0x0000000e221e7c10 */ /* 0x000fe2000ff5e0ff */
[----:B------:R-:W-:Y:S01]  /*1a20*/  UIADD3 UR16, UPT, UPT, UR4, -0x1, URZ ;  /* 0xffffffff04107890 */ /* 0x000fe2000fffe0ff */
[----:B------:R-:W-:Y:S01]  /*1a30*/  IADD3 R34, P5, PT, R36, UR18, RZ ;  /* 0x0000001224227c10 */ /* 0x000fe2000ffbe0ff */
[----:B------:R-:W-:Y:S01]  /*1a40*/  IMAD.MOV.U32 R36, RZ, RZ, RZ ;  /* 0x000000ffff247224 */ /* 0x000fe200078e00ff */
[----:B------:R-:W-:Y:S01]  /*1a50*/  IADD3 R28, P1, PT, R35, UR14, RZ ;  /* 0x0000000e231c7c10 */ /* 0x000fe2000ff3e0ff */
[----:B------:R-:W-:Y:S01]  /*1a60*/  UMOV UR5, URZ ;  /* 0x000000ff00057c82 */ /* 0x000fe20008000000 */
[----:B------:R-:W-:Y:S01]  /*1a70*/  IADD3 R32, P3, PT, R38, UR14, RZ ;  /* 0x0000000e26207c10 */ /* 0x000fe2000ff7e0ff */
[----:B------:R-:W-:Y:S01]  /*1a80*/  UMOV UR14, UR12 ;  /* 0x0000000c000e7c82 */ /* 0x000fe20008000000 */
[----:B------:R-:W-:-:S02]  /*1a90*/  IADD3.X R35, PT, PT, R37, UR19, RZ, P5, !PT ;  /* 0x0000001325237c10 */ /* 0x000fc4000affe4ff */
[----:B------:R-:W-:Y:S02]  /*1aa0*/  IADD3.X R27, PT, PT, R27, UR17, RZ, P0, !PT ;  /* 0x000000111b1b7c10 */ /* 0x000fe400087fe4ff */
[----:B------:R-:W-:Y:S02]  /*1ab0*/  IADD3.X R29, PT, PT, R29, UR17, RZ, P1, !PT ;  /* 0x000000111d1d7c10 */ /* 0x000fe40008ffe4ff */
[----:B------:R-:W-:Y:S02]  /*1ac0*/  IADD3.X R31, PT, PT, R31, UR17, RZ, P2, !PT ;  /* 0x000000111f1f7c10 */ /* 0x000fe400097fe4ff */
[----:B------:R-:W-:Y:S01]  /*1ad0*/  IADD3.X R33, PT, PT, R33, UR17, RZ, P3, !PT ;  /* 0x0000001121217c10 */ /* 0x000fe20009ffe4ff */
[----:B------:R-:W-:-:S06]  /*1ae0*/  UMOV UR17, 0x1 ;  /* 0x0000000100117882 */ /* 0x000fcc0000000000 */
.L_x_10:
[----:B------:R-:W-:Y:S01]  /*1af0*/  IMAD.U32 R36, R36, -0x80000000, RZ ;  /* 0x8000000024247824 */ /* 0x000fe200078e00ff */
[----:B------:R-:W-:Y:S02]  /*1b00*/  IADD3 R28, P5, PT, R28, UR28, RZ ;  /* 0x0000001c1c1c7c10 */ /* 0x000fe4000ffbe0ff */
[----:B------:R-:W-:Y:S01]  /*1b10*/  IADD3 R32, P6, PT, R32, UR28, RZ ;  /* 0x0000001c20207c10 */ /* 0x000fe2000ffde0ff */
[----:B------:R-:W0:Y:S01]  /*1b20*/  SYNCS.PHASECHK.TRANS64.TRYWAIT P2, [UR14], R36 ;  /* 0x00000024ff0075a7 */ /* 0x000e22000804110e */
[----:B------:R-:W-:Y:S02]  /*1b30*/  IADD3 R30, P3, PT, R30, UR28, RZ ;  /* 0x0000001c1e1e7c10 */ /* 0x000fe4000ff7e0ff */
[----:B------:R-:W-:Y:S02]  /*1b40*/  IADD3.X R29, PT, PT, R29, UR24, RZ, P5, !PT ;  /* 0x000000181d1d7c10 */ /* 0x000fe4000affe4ff */
[----:B------:R-:W-:Y:S02]  /*1b50*/  IADD3 R4, P5, PT, R4, UR28, RZ ;  /* 0x0000001c04047c10 */ /* 0x000fe4000ffbe0ff */
[----:B------:R-:W-:-:S02]  /*1b60*/  IADD3.X R33, PT, PT, R33, UR24, RZ, P6, !PT ;  /* 0x0000001821217c10 */ /* 0x000fc4000b7fe4ff */
[----:B------:R-:W-:Y:S02]  /*1b70*/  IADD3.X R31, PT, PT, R31, UR24, RZ, P3, !PT ;  /* 0x000000181f1f7c10 */ /* 0x000fe40009ffe4ff */
[----:B------:R-:W-:Y:S02]  /*1b80*/  IADD3 R26, P0, PT, R26, UR28, RZ ;  /* 0x0000001c1a1a7c10 */ /* 0x000fe4000ff1e0ff */
[----:B------:R-:W-:Y:S02]  /*1b90*/  IADD3 R18, P6, PT, R18, UR28, RZ ;  /* 0x0000001c12127c10 */ /* 0x000fe4000ffde0ff */
[----:B------:R-:W-:Y:S02]  /*1ba0*/  IADD3 R12, P3, PT, R12, UR28, RZ ;  /* 0x0000001c0c0c7c10 */ /* 0x000fe4000ff7e0ff */
[----:B------:R-:W-:Y:S02]  /*1bb0*/  IADD3.X R11, PT, PT, R11, UR24, RZ, P5, !PT ;  /* 0x000000180b0b7c10 */ /* 0x000fe4000affe4ff */
[----:B------:R-:W-:-:S02]  /*1bc0*/  LOP3.LUT R37, R0, 0xf, RZ, 0xc0, !PT ;  /* 0x0000000f00257812 */ /* 0x000fc400078ec0ff */
[----:B------:R-:W-:Y:S02]  /*1bd0*/  IADD3 R8, P5, PT, R8, UR28, RZ ;  /* 0x0000001c08087c10 */ /* 0x000fe4000ffbe0ff */
[----:B------:R-:W-:Y:S02]  /*1be0*/  IADD3.X R27, PT, PT, R27, UR24, RZ, P0, !PT ;  /* 0x000000181b1b7c10 */ /* 0x000fe400087fe4ff */
[----:B------:R-:W-:Y:S02]  /*1bf0*/  IADD3.X R19, PT, PT, R19, UR24, RZ, P6, !PT ;  /* 0x0000001813137c10 */ /* 0x000fe4000b7fe4ff */
[----:B------:R-:W-:Y:S02]  /*1c00*/  IADD3.X R15, PT, PT, R15, UR24, RZ, P3, !PT ;  /* 0x000000180f0f7c10 */ /* 0x000fe40009ffe4ff */
[----:B------:R-:W-:Y:S02]  /*1c10*/  ISETP.GE.AND P1, PT, R37, UR22, PT ;  /* 0x0000001625007c0c */ /* 0x000fe4000bf26270 */
[----:B------:R-:W-:-:S02]  /*1c20*/  ISETP.GE.AND P0, PT, R13, UR22, PT ;  /* 0x000000160d007c0c */ /* 0x000fc4000bf06270 */
[----:B------:R-:W-:Y:S02]  /*1c30*/  ISETP.GE.AND P6, PT, R47, UR22, PT ;  /* 0x000000162f007c0c */ /* 0x000fe4000bfc6270 */
[----:B------:R-:W-:Y:S02]  /*1c40*/  ISETP.GE.AND P3, PT, R46, UR22, PT ;  /* 0x000000162e007c0c */ /* 0x000fe4000bf66270 */
[----:B------:R-:W-:Y:S02]  /*1c50*/  IADD3.X R7, PT, PT, R7, UR24, RZ, P5, !PT ;  /* 0x0000001807077c10 */ /* 0x000fe4000affe4ff */
[----:B------:R-:W-:Y:S01]  /*1c60*/  PRMT R37, RZ, 0x7610, R37 ;  /* 0x00007610ff257816 */ /* 0x000fe20000000025 */
[----:B0-----:R-:W-:Y:S08]  /*1c70*/  @!P2 BRA `(.L_x_8) ;  /* 0x0000000c0054a947 */ /* 0x001ff00003800000 */
.L_x_16:
[----:B------:R-:W-:Y:S01]  /*1c80*/  PRMT R36, RZ, 0x7610, R36 ;  /* 0x00007610ff247816 */ /* 0x000fe20000000024 */
[----:B------:R-:W-:Y:S01]  /*1c90*/  @!P0 IMAD.MOV.U32 R40, RZ, RZ, R8 ;  /* 0x000000ffff288224 */ /* 0x000fe200078e0008 */
[----:B------:R-:W-:Y:S01]  /*1ca0*/  PRMT R39, RZ, 0x7610, R39 ;  /* 0x00007610ff277816 */ /* 0x000fe20000000027 */
[----:B------:R-:W-:Y:S01]  /*1cb0*/  @!P0 IMAD.MOV.U32 R41, RZ, RZ, R7 ;  /* 0x000000ffff298224 */ /* 0x000fe200078e0007 */
[----:B------:R-:W-:Y:S01]  /*1cc0*/  ISETP.GE.AND P2, PT, R14, UR22, PT ;  /* 0x000000160e007c0c */ /* 0x000fe2000bf46270 */
[----:B------:R-:W-:Y:S02]  /*1cd0*/  @!P6 IMAD.MOV.U32 R42, RZ, RZ, R4 ;  /* 0x000000ffff2ae224 */ /* 0x000fe400078e0004 */
[----:B------:R-:W-:Y:S01]  /*1ce0*/  @!P6 IMAD.MOV.U32 R43, RZ, RZ, R11 ;  /* 0x000000ffff2be224 */ /* 0x000fe200078e000b */
[----:B------:R0:W2:Y:S01]  /*1cf0*/  @!P0 LDG.E.U16 R37, desc[UR20][R40.64] ;  /* 0x0000001428258981 */ /* 0x0000a2000c1e1500 */
[----:B------:R-:W-:Y:S01]  /*1d00*/  @!P3 IMAD.MOV.U32 R44, RZ, RZ, R12 ;  /* 0x000000ffff2cb224 */ /* 0x000fe200078e000c */
[----:B------:R-:W-:Y:S01]  /*1d10*/  ISETP.GE.AND P0, PT, R10, UR22, PT ;  /* 0x000000160a007c0c */ /* 0x000fe2000bf06270 */
[----:B------:R-:W-:Y:S01]  /*1d20*/  @!P3 IMAD.MOV.U32 R45, RZ, RZ, R15 ;  /* 0x000000ffff2db224 */ /* 0x000fe200078e000f */
[----:B------:R1:W3:Y:S01]  /*1d30*/  @!P6 LDG.E.U16 R36, desc[UR20][R42.64] ;  /* 0x000000142a24e981 */ /* 0x0002e2000c1e1500 */
[----:B------:R-:W-:-:S02]  /*1d40*/  ISETP.GE.AND P6, PT, R6, UR22, PT ;  /* 0x0000001606007c0c */ /* 0x000fc4000bfc6270 */
[----:B------:R-:W-:Y:S01]  /*1d50*/  ISETP.GE.AND P5, PT, R5, UR22, PT ;  /* 0x0000001605007c0c */ /* 0x000fe2000bfa6270 */
[----:B------:R4:W5:Y:S01]  /*1d60*/  @!P3 LDG.E.U16 R39, desc[UR20][R44.64] ;  /* 0x000000142c27b981 */ /* 0x000962000c1e1500 */
[----:B------:R-:W-:Y:S02]  /*1d70*/  ISETP.GE.AND P3, PT, R16, UR22, PT ;  /* 0x0000001610007c0c */ /* 0x000fe4000bf66270 */
[----:B------:R-:W-:Y:S02]  /*1d80*/  PRMT R38, RZ, 0x7610, R38 ;  /* 0x00007610ff267816 */ /* 0x000fe40000000026 */
[----:B0-----:R-:W-:Y:S02]  /*1d90*/  PRMT R41, RZ, 0x7610, R41 ;  /* 0x00007610ff297816 */ /* 0x001fe40000000029 */
[----:B------:R-:W-:Y:S02]  /*1da0*/  PRMT R40, RZ, 0x7610, R40 ;  /* 0x00007610ff287816 */ /* 0x000fe40000000028 */
[----:B-1----:R-:W-:Y:S01]  /*1db0*/  PRMT R43, RZ, 0x7610, R43 ;  /* 0x00007610ff2b7816 */ /* 0x002fe2000000002b */
[----:B------:R-:W3:Y:S01]  /*1dc0*/  @!P2 LDG.E.U16 R38, desc[UR20][R18.64] ;  /* 0x000000141226a981 */ /* 0x000ee2000c1e1500 */
[----:B------:R-:W-:-:S03]  /*1dd0*/  PRMT R42, RZ, 0x7610, R42 ;  /* 0x00007610ff2a7816 */ /* 0x000fc6000000002a */
[----:B------:R-:W3:Y:S04]  /*1de0*/  @!P0 LDG.E.U16 R41, desc[UR20][R26.64] ;  /* 0x000000141a298981 */ /* 0x000ee8000c1e1500 */
[----:B------:R-:W5:Y:S04]  /*1df0*/  @!P6 LDG.E.U16 R40, desc[UR20][R28.64] ;  /* 0x000000141c28e981 */ /* 0x000f68000c1e1500 */
[----:B------:R-:W5:Y:S04]  /*1e00*/  @!P5 LDG.E.U16 R43, desc[UR20][R30.64] ;  /* 0x000000141e2bd981 */ /* 0x000f68000c1e1500 */
[----:B------:R-:W5:Y:S01]  /*1e10*/  @!P3 LDG.E.U16 R42, desc[UR20][R32.64] ;  /* 0x00000014202ab981 */ /* 0x000f62000c1e1500 */
[----:B------:R-:W-:Y:S01]  /*1e20*/  BAR.SYNC.DEFER_BLOCKING 0x0 ;  /* 0x0000000000007b1d */ /* 0x000fe20000010000 */
[----:B------:R-:W-:-:S05]  /*1e30*/  IADD3 R50, P0, PT, R34, R9, RZ ;  /* 0x0000000922327210 */ /* 0x000fca0007f1e0ff */
[C---:B------:R-:W-:Y:S01]  /*1e40*/  IMAD.X R51, R35.reuse, 0x1, R24, P0 ;  /* 0x0000000123337824 */ /* 0x040fe200000e0618 */
[----:B------:R-:W-:Y:S02]  /*1e50*/  IADD3 R48, P0, PT, R34, R17, RZ ;  /* 0x0000001122307210 */ /* 0x000fe40007f1e0ff */
[----:B----4-:R-:W-:Y:S02]  /*1e60*/  PRMT R45, RZ, 0x7610, R45 ;  /* 0x00007610ff2d7816 */ /* 0x010fe4000000002d */
[----:B------:R-:W-:Y:S01]  /*1e70*/  PRMT R44, RZ, 0x7610, R44 ;  /* 0x00007610ff2c7816 */ /* 0x000fe2000000002c */
[----:B------:R-:W-:-:S03]  /*1e80*/  IMAD.X R49, R35, 0x1, R25, P0 ;  /* 0x0000000123317824 */ /* 0x000fc600000e0619 */
[----:B------:R-:W4:Y:S04]  /*1e90*/  @!P1 LDG.E.U16 R45, desc[UR20][R50.64] ;  /* 0x00000014322d9981 */ /* 0x000f28000c1e1500 */
[----:B------:R-:W4:Y:S01]  /*1ea0*/  @!P1 LDG.E.U16 R44, desc[UR20][R48.64] ;  /* 0x00000014302c9981 */ /* 0x000f22000c1e1500 */
[----:B------:R-:W-:Y:S01]  /*1eb0*/  ULEA UR14, UR17, UR8, 0x3 ;  /* 0x00000008110e7291 */ /* 0x000fe2000f8e18ff */
[----:B------:R-:W-:-:S03]  /*1ec0*/  UMOV UR4, UR5 ;  /* 0x0000000500047c82 */ /* 0x000fc60008000000 */
[----:B------:R-:W-:Y:S01]  /*1ed0*/  UIADD3 UR14, UPT, UPT, UR14, 0x1400, URZ ;  /* 0x000014000e0e7890 */ /* 0x000fe2000fffe0ff */
[----:B--2---:R0:W-:Y:S04]  /*1ee0*/  STS.U16 [R20+UR8+0x800], R37 ;  /* 0x0008002514007988 */ /* 0x0041e80008000408 */
[----:B---3--:R0:W-:Y:S04]  /*1ef0*/  STS.U16 [R20+UR8+0xc00], R41 ;  /* 0x000c002914007988 */ /* 0x0081e80008000408 */
[----:B------:R0:W-:Y:S04]  /*1f00*/  STS.U16 [R21+UR8+0x900], R36 ;  /* 0x0009002415007988 */ /* 0x0001e80008000408 */
[----:B-----5:R0:W-:Y:S04]  /*1f10*/  STS.U16 [R21+UR8+0xd00], R40 ;  /* 0x000d002815007988 */ /* 0x0201e80008000408 */
[----:B------:R0:W-:Y:S04]  /*1f20*/  STS.U16 [R22+UR8+0xa00], R39 ;  /* 0x000a002716007988 */ /* 0x0001e80008000408 */
[----:B------:R0:W-:Y:S04]  /*1f30*/  STS.U16 [R22+UR8+0xe00], R43 ;  /* 0x000e002b16007988 */ /* 0x0001e80008000408 */
[----:B------:R0:W-:Y:S04]  /*1f40*/  STS.U16 [R23+UR8+0xb00], R38 ;  /* 0x000b002617007988 */ /* 0x0001e80008000408 */
[----:B------:R0:W-:Y:S04]  /*1f50*/  STS.U16 [R23+UR8+0xf00], R42 ;  /* 0x000f002a17007988 */ /* 0x0001e80008000408 */
[----:B----4-:R0:W-:Y:S04]  /*1f60*/  STS.U16 [R20+UR8+0x1200], R45 ;  /* 0x0012002d14007988 */ /* 0x0101e80008000408 */
[----:B------:R0:W-:Y:S01]  /*1f70*/  STS.U16 [R20+UR8+0x1300], R44 ;  /* 0x0013002c14007988 */ /* 0x0001e20008000408 */
[----:B------:R1:W-:Y:S06]  /*1f80*/  MEMBAR.ALL.CTA ;  /* 0x0000000000007992 */ /* 0x0003ec0000008000 */
[----:B-1----:R-:W1:Y:S02]  /*1f90*/  FENCE.VIEW.ASYNC.S ;  /* 0x00000000000073c6 */ /* 0x002e640000000000 */
[----:B-1----:R-:W-:Y:S06]  /*1fa0*/  BAR.SYNC.DEFER_BLOCKING 0x0 ;  /* 0x0000000000007b1d */ /* 0x002fec0000010000 */
[----:B------:R-:W-:Y:S05]  /*1fb0*/  BRA.U UP1, `(.L_x_9) ;  /* 0x00000001012c7547 */ /* 0x000fea000b800000 */
[----:B------:R-:W-:Y:S01]  /*1fc0*/  UMOV UR6, UR14 ;  /* 0x0000000e00067c82 */ /* 0x000fe20008000000 */
[----:B------:R-:W-:Y:S01]  /*1fd0*/  UMOV UR7, URZ ;  /* 0x000000ff00077c82 */ /* 0x000fe20008000000 */
[----:B------:R-:W-:Y:S01]  /*1fe0*/  UMOV UR11, 0x40004040 ;  /* 0x40004040000b7882 */ /* 0x000fe20000000000 */
[----:B------:R-:W-:Y:S01]  /*1ff0*/  UMOV UR12, UR15 ;  /* 0x0000000f000c7c82 */ /* 0x000fe20008000000 */
[----:B------:R-:W-:Y:S01]  /*2000*/  UMOV UR13, 0xc0004010 ;  /* 0xc0004010000d7882 */ /* 0x000fe20000000000 */
[----:B------:R-:W-:Y:S01]  /*2010*/  UMOV UR18, 0x0 ;  /* 0x0000000000127882 */ /* 0x000fe20000000000 */
[----:B------:R-:W-:Y:S01]  /*2020*/  UMOV UR19, 0x4048010 ;  /* 0x0404801000137882 */ /* 0x000fe20000000000 */
[----:B------:R-:W-:Y:S01]  /*2030*/  UMOV UR5, UR6 ;  /* 0x0000000600057c82 */ /* 0x000fe20008000000 */
[----:B------:R1:W-:Y:S01]  /*2040*/  UTCHMMA gdesc[UR10], gdesc[UR12], tmem[UR25], tmem[UR18], idesc[UR19], UPT ;  /* 0x00ff120c0a0075ea */ /* 0x0003e2000b800019 */
[----:B------:R1:W-:Y:S01]  /*2050*/  UTCBAR [UR5], URZ ;  /* 0x000000ff050073e9 */ /* 0x0003e200080000ff */
[----:B------:R-:W-:-:S02]  /*2060*/  NOP ;  /* 0x0000000000007918 */ /* 0x000fc40000000000 */
.L_x_9:
[----:B------:R-:W-:Y:S01]  /*2070*/  UIADD3 UR17, UPT, UPT, UR17, 0x1, URZ ;  /* 0x0000000111117890 */ /* 0x000fe2000fffe0ff */
[----:B------:R-:W-:Y:S01]  /*2080*/  IADD3 R34, P0, PT, R34, UR27, RZ ;  /* 0x0000001b22227c10 */ /* 0x000fe2000ff1e0ff */
[----:B------:R-:W-:Y:S01]  /*2090*/  UIADD3 UR16, UPT, UPT, UR16, -0x1, URZ ;  /* 0xffffffff10107890 */ /* 0x000fe2000fffe0ff */
[----:B0-----:R-:W-:Y:S01]  /*20a0*/  IMAD.U32 R36, RZ, RZ, UR4 ;  /* 0x00000004ff247e24 */ /* 0x001fe2000f8e00ff */
[----:B------:R-:W-:Y:S01]  /*20b0*/  UISETP.GT.AND UP2, UPT, UR17, 0x1, UPT ;  /* 0x000000011100788c */ /* 0x000fe2000bf44270 */
[----:B------:R-:W-:Y:S01]  /*20c0*/  IADD3.X R35, PT, PT, R35, UR23, RZ, P0, !PT ;  /* 0x0000001723237c10 */ /* 0x000fe200087fe4ff */
[----:B------:R-:W-:Y:S02]  /*20d0*/  UIADD3 UR22, UPT, UPT, UR22, -0x10, URZ ;  /* 0xfffffff016167890 */ /* 0x000fe4000fffe0ff */
[----:B-1----:R-:W-:Y:S02]  /*20e0*/  USEL UR5, URZ, 0x1, !UP2 ;  /* 0x00000001ff057887 */ /* 0x002fe4000d000000 */
[----:B------:R-:W-:-:S02]  /*20f0*/  USEL UR17, UR17, URZ, !UP2 ;  /* 0x000000ff11117287 */ /* 0x000fc4000d000000 */
[----:B------:R-:W-:Y:S02]  /*2100*/  UISETP.NE.U32.AND UP2, UPT, UR16, URZ, UPT ;  /* 0x000000ff1000728c */ /* 0x000fe4000bf45070 */
[----:B------:R-:W-:-:S07]  /*2110*/  ULOP3.LUT UR5, UR4, UR5, URZ, 0x3c, !UPT ;  /* 0x0000000504057292 */ /* 0x000fce000f8e3cff */
[----:B------:R-:W-:Y:S05]  /*2120*/  BRA.U UP2, `(.L_x_10) ;  /* 0xfffffff902707547 */ /* 0x000fea000b83ffff */
.L_x_7:
[----:B------:R-:W-:-:S09]  /*2130*/  UISETP.GE.AND UP1, UPT, UR26, 0x10, UPT ;  /* 0x000000101a00788c */ /* 0x000fd2000bf26270 */
[----:B------:R-:W-:Y:S05]  /*2140*/  BRA.U !UP1, `(.L_x_11) ;  /* 0x0000000109107547 */ /* 0x000fea000b800000 */
[----:B------:R-:W-:-:S06]  /*2150*/  USHF.L.U32 UR4, UR4, 0x1f, URZ ;  /* 0x0000001f04047899 */ /* 0x000fcc00080006ff */
[----:B------:R-:W-:-:S04]  /*2160*/  IMAD.U32 R4, RZ, RZ, UR4 ;  /* 0x00000004ff047e24 */ /* 0x000fc8000f8e00ff */
[----:B------:R-:W0:Y:S02]  /*2170*/  SYNCS.PHASECHK.TRANS64.TRYWAIT P0, [UR14], R4 ;  /* 0x00000004ff0075a7 */ /* 0x000e24000800110e */
[----:B0-----:R-:W-:Y:S05]  /*2180*/  @!P0 BRA `(.L_x_12) ;  /* 0x00000008001c8947 */ /* 0x001fea0003800000 */
.L_x_11:
[----:B------:R-:W-:Y:S01]  /*2190*/  BAR.SYNC.DEFER_BLOCKING 0x0 ;  /* 0x0000000000007b1d */ /* 0x000fe20000010000 */
[C---:B------:R-:W-:Y:S01]  /*21a0*/  IMAD.SHL.U32 R15, R0.reuse, 0x10, RZ ;  /* 0x00000010000f7824 */ /* 0x040fe200078e00ff */
[C---:B------:R-:W-:Y:S01]  /*21b0*/  LOP3.LUT R12, R0.reuse, 0x70, RZ, 0xc0, !PT ;  /* 0x00000070000c7812 */ /* 0x040fe200078ec0ff */
[----:B------:R-:W-:Y:S01]  /*21c0*/  IMAD.SHL.U32 R14, R0, 0x20, RZ ;  /* 0x00000020000e7824 */ /* 0x000fe200078e00ff */
[----:B------:R-:W-:Y:S02]  /*21d0*/  SHF.R.S32.HI R16, RZ, 0x2, R0 ;  /* 0x00000002ff107819 */ /* 0x000fe40000011400 */
[----:B------:R-:W-:Y:S01]  /*21e0*/  LOP3.LUT R17, R15, 0x30, RZ, 0xc0, !PT ;  /* 0x000000300f117812 */ /* 0x000fe200078ec0ff */
[----:B------:R-:W0:Y:S01]  /*21f0*/  LDCU UR4, c[0x0][0x3b4] ;  /* 0x00007680ff0477ac */ /* 0x000e220008000800 */
[----:B------:R-:W-:Y:S02]  /*2200*/  LOP3.LUT R14, R14, 0x700, RZ, 0xc0, !PT ;  /* 0x000007000e0e7812 */ /* 0x000fe400078ec0ff */
[----:B------:R-:W-:Y:S01]  /*2210*/  LOP3.LUT R20, R2, 0xe, R13, 0xfe, !PT ;  /* 0x0000000e02147812 */ /* 0x000fe200078efe0d */
[----:B------:R-:W-:Y:S01]  /*2220*/  IMAD R17, R12, 0x4, R17 ;  /* 0x000000040c117824 */ /* 0x000fe200078e0211 */
[----:B------:R-:W-:Y:S01]  /*2230*/  LOP3.LUT R15, R14, 0x70, R15, 0xf8, !PT ;  /* 0x000000700e0f7812 */ /* 0x000fe200078ef80f */
[----:B------:R-:W-:Y:S01]  /*2240*/  IMAD.SHL.U32 R12, R0, 0x2, RZ ;  /* 0x00000002000c7824 */ /* 0x000fe200078e00ff */
[----:B------:R-:W-:Y:S01]  /*2250*/  SGXT R14, R16, 0x1 ;  /* 0x00000001100e781a */ /* 0x000fe20000000200 */
[----:B------:R-:W-:Y:S01]  /*2260*/  IMAD.SHL.U32 R0, R0, 0x40, RZ ;  /* 0x0000004000007824 */ /* 0x000fe200078e00ff */
[----:B------:R-:W1:Y:S01]  /*2270*/  LDCU UR5, c[0x0][0x3b8] ;  /* 0x00007700ff0577ac */ /* 0x000e620008000800 */
[----:B------:R-:W-:-:S02]  /*2280*/  LOP3.LUT R21, R2, 0xc, R13, 0xfe, !PT ;  /* 0x0000000c02157812 */ /* 0x000fc400078efe0d */
[----:B------:R-:W-:Y:S02]  /*2290*/  LOP3.LUT R12, R15, 0xc0, R12, 0x78, !PT ;  /* 0x000000c00f0c7812 */ /* 0x000fe400078e780c */
[----:B------:R-:W-:Y:S02]  /*22a0*/  LOP3.LUT R15, R17, 0x440, R14, 0x78, !PT ;  /* 0x00000440110f7812 */ /* 0x000fe400078e780e */
[----:B------:R-:W-:Y:S01]  /*22b0*/  LOP3.LUT R0, R0, 0x200, RZ, 0xc0, !PT ;  /* 0x0000020000007812 */ /* 0x000fe200078ec0ff */
[----:B------:R-:W2:Y:S02]  /*22c0*/  @!P4 SYNCS.CCTL.IV [UR8+0x1400] ;  /* 0x00140000ff00c9b1 */ /* 0x000ea40008000008 */
[----:B--2---:R-:W-:Y:S01]  /*22d0*/  BAR.SYNC.DEFER_BLOCKING 0x0 ;  /* 0x0000000000007b1d */ /* 0x004fe20000010000 */
[----:B------:R-:W-:Y:S01]  /*22e0*/  VIADD R12, R12, UR8 ;  /* 0x000000080c0c7c36 */ /* 0x000fe20008000000 */
[----:B------:R-:W-:-:S04]  /*22f0*/  LOP3.LUT R22, R2, 0xa, R13, 0xfe, !PT ;  /* 0x0000000a02167812 */ /* 0x000fc800078efe0d */
[----:B------:R-:W-:Y:S01]  /*2300*/  LDTM.16dp32bit_t0_t15.x8 R4, tmem[UR9] ;  /* 0x00000009000479ee */ /* 0x000fe20008980000 */
[----:B------:R-:W2:Y:S01]  /*2310*/  LDTM.16dp32bit_t16_t31.x8 R4, tmem[UR9+0x8] ;  /* 0x00000809000479ee */ /* 0x000ea200089a0000 */
[----:B------:R-:W3:Y:S01]  /*2320*/  @!P4 SYNCS.CCTL.IV [UR8+0x1408] ;  /* 0x00140800ff00c9b1 */ /* 0x000ee20008000008 */
[----:B------:R-:W-:Y:S01]  /*2330*/  NOP ;  /* 0x0000000000007918 */ /* 0x000fe20000000000 */
[----:B--2---:R-:W-:Y:S02]  /*2340*/  F2FP.F16.F32.PACK_AB R16, R6, R4 ;  /* 0x000000040610723e */ /* 0x004fe400000000ff */
[----:B------:R-:W-:Y:S02]  /*2350*/  F2FP.F16.F32.PACK_AB R17, R7, R5 ;  /* 0x000000050711723e */ /* 0x000fe400000000ff */
[----:B------:R-:W-:Y:S02]  /*2360*/  F2FP.F16.F32.PACK_AB R18, R10, R8 ;  /* 0x000000080a12723e */ /* 0x000fe400000000ff */
[----:B------:R-:W-:-:S02]  /*2370*/  F2FP.F16.F32.PACK_AB R19, R11, R9 ;  /* 0x000000090b13723e */ /* 0x000fc400000000ff */
[----:B------:R-:W-:Y:S01]  /*2380*/  IADD3 R4, PT, PT, R15, UR8, R0 ;  /* 0x000000080f047c10 */ /* 0x000fe2000fffe000 */
[----:B------:R-:W2:Y:S01]  /*2390*/  LDCU.128 UR8, c[0x0][0x390] ;  /* 0x00007200ff0877ac */ /* 0x000ea20008000c00 */
[C---:B------:R-:W-:Y:S01]  /*23a0*/  LOP3.LUT R0, R2.reuse, R13, RZ, 0xfc, !PT ;  /* 0x0000000d02007212 */ /* 0x040fe200078efcff */
[----:B---3--:R1:W-:Y:S01]  /*23b0*/  STSM.16.M88.4 [R12], R16 ;  /* 0x000000100c007844 */ /* 0x0083e20000000200 */
[C-C-:B------:R-:W-:Y:S02]  /*23c0*/  LOP3.LUT R11, R2.reuse, 0x2, R13.reuse, 0xfe, !PT ;  /* 0x00000002020b7812 */ /* 0x140fe400078efe0d */
[----:B------:R-:W-:Y:S01]  /*23d0*/  LOP3.LUT R15, R2, 0x8, R13, 0xfe, !PT ;  /* 0x00000008020f7812 */ /* 0x000fe200078efe0d */
[----:B------:R-:W-:Y:S01]  /*23e0*/  BAR.SYNC.DEFER_BLOCKING 0x0 ;  /* 0x0000000000007b1d */ /* 0x000fe20000010000 */
[C---:B--2---:R-:W-:Y:S01]  /*23f0*/  ISETP.GE.AND P0, PT, R3.reuse, UR10, PT ;  /* 0x0000000a03007c0c */ /* 0x044fe2000bf06270 */
[----:B0-----:R-:W-:Y:S02]  /*2400*/  IMAD R3, R3, UR4, RZ ;  /* 0x0000000403037c24 */ /* 0x001fe4000f8e02ff */
[----:B-1----:R-:W-:Y:S01]  /*2410*/  IMAD R17, R21, UR5, RZ ;  /* 0x0000000515117c24 */ /* 0x002fe2000f8e02ff */
[C---:B------:R-:W-:Y:S01]  /*2420*/  ISETP.LT.AND P1, PT, R0.reuse, UR11, !P0 ;  /* 0x0000000b00007c0c */ /* 0x040fe2000c721270 */
[----:B------:R-:W-:Y:S01]  /*2430*/  IMAD R0, R0, UR5, RZ ;  /* 0x0000000500007c24 */ /* 0x000fe2000f8e02ff */
[----:B------:R-:W-:Y:S01]  /*2440*/  LEA R18, P2, R3, UR8, 0x1 ;  /* 0x0000000803127c11 */ /* 0x000fe2000f8408ff */
[----:B------:R-:W-:Y:S01]  /*2450*/  IMAD R16, R22, UR5, RZ ;  /* 0x0000000516107c24 */ /* 0x000fe2000f8e02ff */
[C---:B------:R-:W-:Y:S01]  /*2460*/  ISETP.LT.AND P4, PT, R11.reuse, UR11, !P0 ;  /* 0x0000000b0b007c0c */ /* 0x040fe2000c781270 */
[----:B------:R-:W-:Y:S01]  /*2470*/  IMAD R11, R11, UR5, RZ ;  /* 0x000000050b0b7c24 */ /* 0x000fe2000f8e02ff */
[----:B------:R-:W-:Y:S01]  /*2480*/  LEA.HI.X.SX32 R19, R3, UR9, 0x1, P2 ;  /* 0x0000000903137c11 */ /* 0x000fe200090f0eff */
[----:B------:R-:W0:Y:S01]  /*2490*/  LDSM.16.M88.4 R4, [R4] ;  /* 0x000000000404783b */ /* 0x000e220000000200 */
[----:B------:R-:W-:-:S02]  /*24a0*/  LEA R8, P2, R0, R18, 0x1 ;  /* 0x0000001200087211 */ /* 0x000fc400078408ff */
[--C-:B------:R-:W-:Y:S02]  /*24b0*/  LOP3.LUT R3, R2, 0x6, R13.reuse, 0xfe, !PT ;  /* 0x0000000602037812 */ /* 0x100fe400078efe0d */
[----:B------:R-:W-:Y:S02]  /*24c0*/  LEA R10, P3, R11, R18, 0x1 ;  /* 0x000000120b0a7211 */ /* 0x000fe400078608ff */
[-C--:B------:R-:W-:Y:S02]  /*24d0*/  LEA.HI.X.SX32 R9, R0, R19.reuse, 0x1, P2 ;  /* 0x0000001300097211 */ /* 0x080fe400010f0eff */
[----:B------:R-:W-:Y:S01]  /*24e0*/  LOP3.LUT R0, R2, 0x4, R13, 0xfe, !PT ;  /* 0x0000000402007812 */ /* 0x000fe200078efe0d */
[----:B------:R-:W-:Y:S01]  /*24f0*/  IMAD R13, R3, UR5, RZ ;  /* 0x00000005030d7c24 */ /* 0x000fe2000f8e02ff */
[----:B------:R-:W-:Y:S02]  /*2500*/  LEA.HI.X.SX32 R11, R11, R19, 0x1, P3 ;  /* 0x000000130b0b7211 */ /* 0x000fe400018f0eff */
[C---:B------:R-:W-:Y:S01]  /*2510*/  ISETP.LT.AND P5, PT, R0.reuse, UR11, !P0 ;  /* 0x0000000b00007c0c */ /* 0x040fe2000c7a1270 */
[----:B------:R-:W-:Y:S01]  /*2520*/  IMAD R0, R0, UR5, RZ ;  /* 0x0000000500007c24 */ /* 0x000fe2000f8e02ff */
[C---:B------:R-:W-:Y:S01]  /*2530*/  ISETP.LT.AND P3, PT, R15.reuse, UR11, !P0 ;  /* 0x0000000b0f007c0c */ /* 0x040fe2000c761270 */
[----:B------:R-:W-:-:S03]  /*2540*/  IMAD R15, R15, UR5, RZ ;  /* 0x000000050f0f7c24 */ /* 0x000fc6000f8e02ff */
[----:B------:R-:W-:Y:S02]  /*2550*/  LEA R2, P6, R0, R18, 0x1 ;  /* 0x0000001200027211 */ /* 0x000fe400078c08ff */
[----:B0-----:R-:W-:Y:S01]  /*2560*/  PRMT R12, R4, 0x7632, R12 ;  /* 0x00007632040c7816 */ /* 0x001fe2000000000c */
[----:B------:R0:W-:Y:S04]  /*2570*/  @P1 STG.E.U16 desc[UR20][R8.64], R4 ;  /* 0x0000000408001986 */ /* 0x0001e8000c101514 */
[----:B------:R1:W-:Y:S01]  /*2580*/  @P4 STG.E.U16 desc[UR20][R10.64], R12 ;  /* 0x0000000c0a004986 */ /* 0x0003e2000c101514 */
[----:B------:R-:W-:Y:S02]  /*2590*/  ISETP.LT.AND P4, PT, R3, UR11, !P0 ;  /* 0x0000000b03007c0c */ /* 0x000fe4000c781270 */
[----:B------:R-:W-:-:S02]  /*25a0*/  LEA.HI.X.SX32 R3, R0, R19, 0x1, P6 ;  /* 0x0000001300037211 */ /* 0x000fc400030f0eff */
[----:B------:R-:W-:Y:S02]  /*25b0*/  PRMT R0, R5, 0x7632, R0 ;  /* 0x0000763205007816 */ /* 0x000fe40000000000 */
[-C--:B0-----:R-:W-:Y:S01]  /*25c0*/  LEA R8, P1, R13, R18.reuse, 0x1 ;  /* 0x000000120d087211 */ /* 0x081fe200078208ff */
[----:B------:R-:W-:Y:S01]  /*25d0*/  IMAD R4, R20, UR5, RZ ;  /* 0x0000000514047c24 */ /* 0x000fe2000f8e02ff */
[----:B------:R0:W-:Y:S01]  /*25e0*/  @P5 STG.E.U16 desc[UR20][R2.64], R5 ;  /* 0x0000000502005986 */ /* 0x0001e2000c101514 */
[-C--:B-1----:R-:W-:Y:S02]  /*25f0*/  LEA R10, P2, R15, R18.reuse, 0x1 ;  /* 0x000000120f0a7211 */ /* 0x082fe400078408ff */
[-C--:B------:R-:W-:Y:S02]  /*2600*/  LEA.HI.X.SX32 R9, R13, R19.reuse, 0x1, P1 ;  /* 0x000000130d097211 */ /* 0x080fe400008f0eff */
[-C--:B------:R-:W-:Y:S02]  /*2610*/  LEA R14, P1, R17, R18.reuse, 0x1 ;  /* 0x00000012110e7211 */ /* 0x080fe400078208ff */
[----:B------:R-:W-:Y:S01]  /*2620*/  LEA.HI.X.SX32 R11, R15, R19, 0x1, P2 ;  /* 0x000000130f0b7211 */ /* 0x000fe200010f0eff */
[----:B------:R1:W-:Y:S01]  /*2630*/  @P4 STG.E.U16 desc[UR20][R8.64], R0 ;  /* 0x0000000008004986 */ /* 0x0003e2000c101514 */
[----:B------:R-:W-:-:S02]  /*2640*/  LEA R12, P6, R16, R18, 0x1 ;  /* 0x00000012100c7211 */ /* 0x000fc400078c08ff */
[----:B------:R-:W-:Y:S01]  /*2650*/  ISETP.LT.AND P2, PT, R22, UR11, !P0 ;  /* 0x0000000b16007c0c */ /* 0x000fe2000c741270 */
[----:B------:R1:W-:Y:S01]  /*2660*/  @P3 STG.E.U16 desc[UR20][R10.64], R6 ;  /* 0x000000060a003986 */ /* 0x0003e2000c101514 */
[-C--:B------:R-:W-:Y:S02]  /*2670*/  LEA.HI.X.SX32 R15, R17, R19.reuse, 0x1, P1 ;  /* 0x00000013110f7211 */ /* 0x080fe400008f0eff */
[----:B------:R-:W-:Y:S02]  /*2680*/  ISETP.LT.AND P1, PT, R21, UR11, !P0 ;  /* 0x0000000b15007c0c */ /* 0x000fe4000c721270 */
[----:B------:R-:W-:Y:S02]  /*2690*/  ISETP.LT.AND P0, PT, R20, UR11, !P0 ;  /* 0x0000000b14007c0c */ /* 0x000fe4000c701270 */
[----:B------:R-:W-:Y:S02]  /*26a0*/  LEA.HI.X.SX32 R13, R16, R19, 0x1, P6 ;  /* 0x00000013100d7211 */ /* 0x000fe400030f0eff */
[----:B------:R-:W-:-:S02]  /*26b0*/  LEA R16, P6, R4, R18, 0x1 ;  /* 0x0000001204107211 */ /* 0x000fc400078c08ff */
[----:B0-----:R-:W-:Y:S02]  /*26c0*/  PRMT R3, R6, 0x7632, R3 ;  /* 0x0000763206037816 */ /* 0x001fe40000000003 */
[----:B------:R-:W-:Y:S02]  /*26d0*/  LEA.HI.X.SX32 R17, R4, R19, 0x1, P6 ;  /* 0x0000001304117211 */ /* 0x000fe400030f0eff */
[----:B------:R-:W-:Y:S01]  /*26e0*/  PRMT R4, R7, 0x7632, R4 ;  /* 0x0000763207047816 */ /* 0x000fe20000000004 */
[----:B------:R1:W-:Y:S04]  /*26f0*/  @P2 STG.E.U16 desc[UR20][R12.64], R3 ;  /* 0x000000030c002986 */ /* 0x0003e8000c101514 */
[----:B------:R1:W-:Y:S04]  /*2700*/  @P1 STG.E.U16 desc[UR20][R14.64], R7 ;  /* 0x000000070e001986 */ /* 0x0003e8000c101514 */
[----:B------:R1:W-:Y:S01]  /*2710*/  @P0 STG.E.U16 desc[UR20][R16.64], R4 ;  /* 0x0000000410000986 */ /* 0x0003e2000c101514 */
[----:B------:R-:W-:Y:S06]  /*2720*/  BAR.SYNC.DEFER_BLOCKING 0x0 ;  /* 0x0000000000007b1d */ /* 0x000fec0000010000 */
[----:B------:R-:W-:Y:S05]  /*2730*/  BRA.U UP0, `(.L_x_13) ;  /* 0x00000001009c7547 */ /* 0x000fea000b800000 */
[----:B------:R-:W0:Y:S01]  /*2740*/  S2UR UR5, SR_CgaCtaId ;  /* 0x00000000000579c3 */ /* 0x000e220000008800 */
[----:B------:R-:W-:Y:S01]  /*2750*/  NOP ;  /* 0x0000000000007918 */ /* 0x000fe20000000000 */
[----:B------:R-:W-:Y:S01]  /*2760*/  UMOV UR4, 0x50 ;  /* 0x0000005000047882 */ /* 0x000fe20000000000 */
[----:B-1----:R-:W-:Y:S02]  /*2770*/  IMAD.U32 R0, RZ, RZ, UR25 ;  /* 0x00000019ff007e24 */ /* 0x002fe4000f8e00ff */
[----:B------:R-:W-:-:S03]  /*2780*/  IMAD.MOV.U32 R3, RZ, RZ, 0x1 ;  /* 0x00000001ff037424 */ /* 0x000fc600078e00ff */
[----:B------:R-:W-:-:S04]  /*2790*/  LOP3.LUT R0, R0, 0xffff, RZ, 0xc0, !PT ;  /* 0x0000ffff00007812 */ /* 0x000fc800078ec0ff */
[----:B------:R-:W-:-:S05]  /*27a0*/  SHF.R.U32.HI R0, RZ, 0x5, R0 ;  /* 0x00000005ff007819 */ /* 0x000fca0000011600 */
[----:B------:R-:W-:Y:S01]  /*27b0*/  VIADD R2, R0, 0x10 ;  /* 0x0000001000027836 */ /* 0x000fe20000000000 */
[----:B------:R-:W-:Y:S01]  /*27c0*/  SHF.L.U32 R0, R3, R0, RZ ;  /* 0x0000000003007219 */ /* 0x000fe200000006ff */
[----:B0-----:R-:W-:-:S03]  /*27d0*/  ULEA UR6, UR5, UR4, 0x18 ;  /* 0x0000000405067291 */ /* 0x001fc6000f8ec0ff */
[----:B------:R-:W-:-:S04]  /*27e0*/  SHF.L.U32 R3, R3, R2, RZ ;  /* 0x0000000203037219 */ /* 0x000fc800000006ff */
[----:B------:R-:W-:Y:S02]  /*27f0*/  LOP3.LUT R0, R3, R0, RZ, 0xfc, !PT ;  /* 0x0000000003007212 */ /* 0x000fe400078efcff */
[----:B------:R-:W0:Y:S02]  /*2800*/  LDS R5, [UR6] ;  /* 0x00000006ff057984 */ /* 0x000e240008000800 */
[C---:B------:R-:W-:Y:S02]  /*2810*/  LOP3.LUT R2, R0.reuse, 0xffff, RZ, 0xc0, !PT ;  /* 0x0000ffff00027812 */ /* 0x040fe400078ec0ff */
[----:B0-----:R-:W-:-:S04]  /*2820*/  LOP3.LUT R3, R0, 0xffff, R5, 0x80, !PT ;  /* 0x0000ffff00037812 */ /* 0x001fc800078e8005 */
[----:B------:R-:W-:-:S13]  /*2830*/  ISETP.NE.AND P0, PT, R3, R2, PT ;  /* 0x000000020300720c */ /* 0x000fda0003f05270 */
[----:B------:R-:W-:Y:S05]  /*2840*/  @P0 BRA `(.L_x_14) ;  /* 0x0000000000500947 */ /* 0x000fea0003800000 */
[----:B------:R-:W-:Y:S02]  /*2850*/  SHF.R.U32.HI R5, RZ, 0x10, R5 ;  /* 0x00000010ff057819 */ /* 0x000fe40000011605 */
[----:B------:R-:W-:-:S04]  /*2860*/  SHF.R.U32.HI R2, RZ, 0x10, R0 ;  /* 0x00000010ff027819 */ /* 0x000fc80000011600 */
[----:B------:R-:W-:-:S04]  /*2870*/  LOP3.LUT R5, R5, R2, RZ, 0xc0, !PT ;  /* 0x0000000205057212 */ /* 0x000fc800078ec0ff */
[----:B------:R-:W-:-:S13]  /*2880*/  ISETP.NE.AND P0, PT, R5, R2, PT ;  /* 0x000000020500720c */ /* 0x000fda0003f05270 */
[----:B------:R-:W-:Y:S05]  /*2890*/  @P0 BRA `(.L_x_15) ;  /* 0x0000000000300947 */ /* 0x000fea0003800000 */
[----:B------:R-:W-:Y:S01]  /*28a0*/  R2UR UR4, R0 ;  /* 0x00000000000472ca */ /* 0x000fe200000e0000 */
[----:B------:R-:W-:Y:S01]  /*28b0*/  VOTEU.ANY UR5, UPT, PT ;  /* 0x0000000000057886 */ /* 0x000fe200038e0100 */
[----:B------:R-:W0:Y:S01]  /*28c0*/  S2R R0, SR_LANEID ;  /* 0x0000000000007919 */ /* 0x000e220000000000 */
[----:B------:R-:W-:-:S10]  /*28d0*/  UFLO.U32 UR5, UR5 ;  /* 0x00000005000572bd */ /* 0x000fd400080e0000 */
[----:B------:R-:W-:-:S06]  /*28e0*/  ULOP3.LUT UR4, URZ, UR4, URZ, 0x33, !UPT ;  /* 0x00000004ff047292 */ /* 0x000fcc000f8e33ff */
[----:B------:R-:W-:-:S04]  /*28f0*/  IMAD.U32 R2, RZ, RZ, UR4 ;  /* 0x00000004ff027e24 */ /* 0x000fc8000f8e00ff */
[----:B------:R-:W1:Y:S02]  /*2900*/  REDUX UR7, R2 ;  /* 0x00000000020773c4 */ /* 0x000e640000000000 */
[----:B------:R2:W-:Y:S01]  /*2910*/  UTCATOMSWS.AND URZ, UR4 ;  /* 0x0000000400ff79e3 */ /* 0x0005e20008000000 */
[----:B0-----:R-:W-:Y:S01]  /*2920*/  ISETP.EQ.U32.AND P0, PT, R0, UR5, PT ;  /* 0x0000000500007c0c */ /* 0x001fe2000bf02070 */
[----:B-1----:R-:W-:-:S12]  /*2930*/  IMAD.U32 R0, RZ, RZ, UR7 ;  /* 0x00000007ff007e24 */ /* 0x002fd8000f8e00ff */
[----:B------:R2:W-:Y:S01]  /*2940*/  @P0 ATOMS.AND RZ, [UR6], R0 ;  /* 0x00000000ffff098c */ /* 0x0005e2000a800006 */
[----:B------:R-:W-:Y:S05]  /*2950*/  BRA `(.L_x_13) ;  /* 0x0000000000147947 */ /* 0x000fea0003800000 */
.L_x_15:
[----:B------:R-:W-:-:S07]  /*2960*/  MOV R2, 0x2980 ;  /* 0x0000298000027802 */ /* 0x000fce0000000f00 */
[----:B------:R-:W-:Y:S05]  /*2970*/  CALL.REL.NOINC `($__internal_0_$__cuda_sm10x_tcgen05_guardrail_trap_col_being_dealloced_not_returned_by_alloc) ;  /* 0x00000000002c7944 */ /* 0x000fea0003c00000 */
[----:B------:R-:W-:Y:S05]  /*2980*/  BRA `(.L_x_13) ;  /* 0x0000000000087947 */ /* 0x000fea0003800000 */
.L_x_14:
[----:B------:R-:W-:-:S07]  /*2990*/  MOV R2, 0x29b0 ;  /* 0x000029b000027802 */ /* 0x000fce0000000f00 */
[----:B------:R-:W-:Y:S05]  /*29a0*/  CALL.REL.NOINC `($__internal_2_$__cuda_sm10x_tcgen05_guardrail_trap_unallocated_columns_being_dealloced) ;  /* 0x0000000000387944 */ /* 0x000fea0003c00000 */
.L_x_13:
[----:B------:R-:W-:Y:S01]  /*29b0*/  NOP ;  /* 0x0000000000007918 */ /* 0x000fe20000000000 */
[----:B--2---:R-:W-:Y:S05]  /*29c0*/  EXIT ;  /* 0x000000000000794d */ /* 0x004fea0003800000 */
.L_x_8:
[----:B------:R-:W0:Y:S02]  /*29d0*/  SYNCS.PHASECHK.TRANS64.TRYWAIT P2, [UR14], R36 ;  /* 0x00000024ff0075a7 */ /* 0x000e24000804110e */
[----:B0-----:R-:W-:Y:S05]  /*29e0*/  @!P2 BRA `(.L_x_8) ;  /* 0xfffffffc00f8a947 */ /* 0x001fea000383ffff */
[----:B------:R-:W-:Y:S05]  /*29f0*/  BRA `(.L_x_16) ;  /* 0xfffffff000a07947 */ /* 0x000fea000383ffff */
.L_x_12:
[----:B------:R-:W0:Y:S02]  /*2a00*/  SYNCS.PHASECHK.TRANS64.TRYWAIT P0, [UR14], R4 ;  /* 0x00000004ff0075a7 */ /* 0x000e24000800110e */
[----:B0-----:R-:W-:Y:S05]  /*2a10*/  @!P0 BRA `(.L_x_12) ;  /* 0xfffffffc00f88947 */ /* 0x001fea000383ffff */
[----:B------:R-:W-:Y:S05]  /*2a20*/  BRA `(.L_x_11) ;  /* 0xfffffff400d87947 */ /* 0x000fea000383ffff */
        .weak           $__internal_0_$__cuda_sm10x_tcgen05_guardrail_trap_col_being_dealloced_not_returned_by_alloc
        .type           $__internal_0_$__cuda_sm10x_tcgen05_guardrail_trap_col_being_dealloced_not_returned_by_alloc,@function
        .size           $__internal_0_$__cuda_sm10x_tcgen05_guardrail_trap_col_being_dealloced_not_returned_by_alloc,($__internal_1_$__cuda_sm10x_tcgen05_guardrail_trap_phase_invalid_during_alloc - $__internal_0_$__cuda_sm10x_tcgen05_guardrail_trap_col_being_dealloced_not_returned_by_alloc)
$__internal_0_$__cuda_sm10x_tcgen05_guardrail_trap_col_being_dealloced_not_returned_by_alloc:
[----:B------:R-:W-:Y:S05]  /*2a30*/  BPT.TRAP 0x1 ;  /* 0x000000040000795c */ /* 0x000fea0000300000 */
[----:B------:R-:W-:-:S04]  /*2a40*/  IMAD.MOV.U32 R3, RZ, RZ, 0x0 ;  /* 0x00000000ff037424 */ /* 0x000fc800078e00ff */
[----:B------:R-:W-:Y:S05]  /*2a50*/  RET.REL.NODEC R2 `(matmul_kernel) ;  /* 0xffffffd402687950 */ /* 0x000fea0003c3ffff */
        .weak           $__internal_1_$__cuda_sm10x_tcgen05_guardrail_trap_phase_invalid_during_alloc
        .type           $__internal_1_$__cuda_sm10x_tcgen05_guardrail_trap_phase_invalid_during_alloc,@function
        .size           $__internal_1_$__cuda_sm10x_tcgen05_guardrail_trap_phase_invalid_during_alloc,($__internal_2_$__cuda_sm10x_tcgen05_guardrail_trap_unallocated_columns_being_dealloced - $__internal_1_$__cuda_sm10x_tcgen05_guardrail_trap_phase_invalid_during_alloc)
$__internal_1_$__cuda_sm10x_tcgen05_guardrail_trap_phase_invalid_during_alloc:
[----:B------:R-:W-:Y:S05]  /*2a60*/  BPT.TRAP 0x1 ;  /* 0x000000040000795c */ /* 0x000fea0000300000 */
[----:B------:R-:W-:-:S04]  /*2a70*/  IMAD.MOV.U32 R3, RZ, RZ, 0x0 ;  /* 0x00000000ff037424 */ /* 0x000fc800078e00ff */
[----:B------:R-:W-:Y:S05]  /*2a80*/  RET.REL.NODEC R2 `(matmul_kernel) ;  /* 0xffffffd4025c7950 */ /* 0x000fea0003c3ffff */
        .weak           $__internal_2_$__cuda_sm10x_tcgen05_guardrail_trap_unallocated_columns_being_dealloced
        .type           $__internal_2_$__cuda_sm10x_tcgen05_guardrail_trap_unallocated_columns_being_dealloced,@function
        .size           $__internal_2_$__cuda_sm10x_tcgen05_guardrail_trap_unallocated_columns_being_dealloced,(.L_x_20 - $__internal_2_$__cuda_sm10x_tcgen05_guardrail_trap_unallocated_columns_being_dealloced)
$__internal_2_$__cuda_sm10x_tcgen05_guardrail_trap_unallocated_columns_being_dealloced:
[----:B------:R-:W-:Y:S05]  /*2a90*/  BPT.TRAP 0x1 ;  /* 0x000000040000795c */ /* 0x000fea0000300000 */
[----:B------:R-:W-:-:S04]  /*2aa0*/  IMAD.MOV.U32 R3, RZ, RZ, 0x0 ;  /* 0x00000000ff037424 */ /* 0x000fc800078e00ff */
[----:B------:R-:W-:Y:S05]  /*2ab0*/  RET.REL.NODEC R2 `(matmul_kernel) ;  /* 0xffffffd402507950 */ /* 0x000fea0003c3ffff */
.L_x_17:
[----:B------:R-:W-:-:S00]  /*2ac0*/  BRA `(.L_x_17) ;  /* 0xfffffffc00fc7947 */ /* 0x000fc0000383ffff */
[----:B------:R-:W-:-:S00]  /*2ad0*/  NOP ;  /* 0x0000000000007918 */ /* 0x000fc00000000000 */
        /* <DEDUP_REMOVED lines=10> */
.L_x_20:


//--------------------- .nv.shared.matmul_kernel  --------------------------
	.section	.nv.shared.matmul_kernel,"aw",@nobits
	.sectionflags	@""
	.align	16
	.zero		1024


//--------------------- .nv.shared.reserved.0     --------------------------
	.section	.nv.shared.reserved.0,"aw",@nobits
	.align	8
	.weak		__nv_reservedSMEM_offset_0_alias
	.size		__nv_reservedSMEM_offset_0_alias, 0, 64
	.other		__nv_reservedSMEM_offset_0_alias,@"STO_CUDA_RESERVED_SHARED STV_DEFAULT"
__nv_reservedSMEM_offset_0_alias:
	.zero		0
.nv.shared.reserved.0:
	.zero		64
	.weak		__nv_reservedSMEM_allocation_phase
	.type		__nv_reservedSMEM_allocation_phase,@object
	.size		__nv_reservedSMEM_allocation_phase,(.L_0 - __nv_reservedSMEM_allocation_phase)
__nv_reservedSMEM_allocation_phase:
	.zero		1
.L_0:
	.zero		7
	.weak		__nv_reservedSMEM_devtool_atexit_pc
	.type		__nv_reservedSMEM_devtool_atexit_pc,@object
	.size		__nv_reservedSMEM_devtool_atexit_pc,(__nv_reservedSMEM_allocation_mask - __nv_reservedSMEM_devtool_atexit_pc)
__nv_reservedSMEM_devtool_atexit_pc:
	.zero		8
	.weak		__nv_reservedSMEM_allocation_mask
	.type		__nv_reservedSMEM_allocation_mask,@object
	.size		__nv_reservedSMEM_allocation_mask,(.L_2 - __nv_reservedSMEM_allocation_mask)
__nv_reservedSMEM_allocation_mask:
	.zero		4
.L_2:


//--------------------- .nv.constant0.matmul_kernel --------------------------
	.section	.nv.constant0.matmul_kernel,"a",@progbits
	.sectionflags	@""
	.align	4
.nv.constant0.matmul_kernel:
	.zero		976


//--------------------- SYMBOLS --------------------------

	.type		.nv.reservedSmem.offset0,@object
	.size		.nv.reservedSmem.offset0,0x4
	.type		.nv.reservedSmem.cap,@object
	.size		.nv.reservedSmem.cap,0x4
